	.headerflags	@"EF_CUDA_TEXMODE_UNIFIED EF_CUDA_64BIT_ADDRESS EF_CUDA_SM86 EF_CUDA_VIRTUAL_SM(EF_CUDA_SM86)"
	.elftype	@"ET_EXEC"


//--------------------- .nv.info                  --------------------------
	.section	.nv.info,"",@"SHT_CUDA_INFO"
	.align	4


	//----- nvinfo : EIATTR_REGCOUNT
	.align		4
        /*0000*/ 	.byte	0x04, 0x2f
        /*0002*/ 	.short	(.L_1 - .L_0)
	.align		4
.L_0:
        /*0004*/ 	.word	index@(swiglu_fwd_kernel)
        /*0008*/ 	.word	0x000000ff


	//----- nvinfo : EIATTR_MAX_STACK_SIZE
	.align		4
.L_1:
        /*000c*/ 	.byte	0x04, 0x23
        /*000e*/ 	.short	(.L_3 - .L_2)
	.align		4
.L_2:
        /*0010*/ 	.word	index@(swiglu_fwd_kernel)
        /*0014*/ 	.word	0x00000000


	//----- nvinfo : EIATTR_MIN_STACK_SIZE
	.align		4
.L_3:
        /*0018*/ 	.byte	0x04, 0x12
        /*001a*/ 	.short	(.L_5 - .L_4)
	.align		4
.L_4:
        /*001c*/ 	.word	index@(swiglu_fwd_kernel)
        /*0020*/ 	.word	0x000000e0


	//----- nvinfo : EIATTR_FRAME_SIZE
	.align		4
.L_5:
        /*0024*/ 	.byte	0x04, 0x11
        /*0026*/ 	.short	(.L_7 - .L_6)
	.align		4
.L_6:
        /*0028*/ 	.word	index@(swiglu_fwd_kernel)
        /*002c*/ 	.word	0x000000e0
.L_7:


//--------------------- .nv.info.swiglu_fwd_kernel --------------------------
	.section	.nv.info.swiglu_fwd_kernel,"",@"SHT_CUDA_INFO"
	.align	4


	//----- nvinfo : EIATTR_CUDA_API_VERSION
	.align		4
        /*0000*/ 	.byte	0x04, 0x37
        /*0002*/ 	.short	(.L_9 - .L_8)
.L_8:
        /*0004*/ 	.word	0x0000007b


	//----- nvinfo : EIATTR_SW2861232_WAR
	.align		4
.L_9:
        /*0008*/ 	.byte	0x01, 0x35
	.zero		2


	//----- nvinfo : EIATTR_PARAM_CBANK
	.align		4
        /*000c*/ 	.byte	0x04, 0x0a
        /*000e*/ 	.short	(.L_11 - .L_10)
	.align		4
.L_10:
        /*0010*/ 	.word	index@(.nv.constant0.swiglu_fwd_kernel)
        /*0014*/ 	.short	0x0160
        /*0016*/ 	.short	0x001c


	//----- nvinfo : EIATTR_CBANK_PARAM_SIZE
	.align		4
.L_11:
        /*0018*/ 	.byte	0x03, 0x19
        /*001a*/ 	.short	0x001c


	//----- nvinfo : EIATTR_KPARAM_INFO
	.align		4
        /*001c*/ 	.byte	0x04, 0x17
        /*001e*/ 	.short	(.L_13 - .L_12)
.L_12:
        /*0020*/ 	.word	0x00000000
        /*0024*/ 	.short	0x0003
        /*0026*/ 	.short	0x0018
        /*0028*/ 	.byte	0x00, 0xf0, 0x11, 0x00


	//----- nvinfo : EIATTR_KPARAM_INFO
	.align		4
.L_13:
        /*002c*/ 	.byte	0x04, 0x17
        /*002e*/ 	.short	(.L_15 - .L_14)
.L_14:
        /*0030*/ 	.word	0x00000000
        /*0034*/ 	.short	0x0002
        /*0036*/ 	.short	0x0010
        /*0038*/ 	.byte	0x00, 0xf0, 0x21, 0x00


	//----- nvinfo : EIATTR_KPARAM_INFO
	.align		4
.L_15:
        /*003c*/ 	.byte	0x04, 0x17
        /*003e*/ 	.short	(.L_17 - .L_16)
.L_16:
        /*0040*/ 	.word	0x00000000
        /*0044*/ 	.short	0x0001
        /*0046*/ 	.short	0x0008
        /*0048*/ 	.byte	0x00, 0xf0, 0x21, 0x00


	//----- nvinfo : EIATTR_KPARAM_INFO
	.align		4
.L_17:
        /*004c*/ 	.byte	0x04, 0x17
        /*004e*/ 	.short	(.L_19 - .L_18)
.L_18:
        /*0050*/ 	.word	0x00000000
        /*0054*/ 	.short	0x0000
        /*0056*/ 	.short	0x0000
        /*0058*/ 	.byte	0x00, 0xf0, 0x21, 0x00


	//----- nvinfo : EIATTR_MAXREG_COUNT
	.align		4
.L_19:
        /*005c*/ 	.byte	0x03, 0x1b
        /*005e*/ 	.short	0x00ff


	//----- nvinfo : EIATTR_EXIT_INSTR_OFFSETS
	.align		4
        /*0060*/ 	.byte	0x04, 0x1c
        /*0062*/ 	.short	(.L_21 - .L_20)


	//   ....[0]....
.L_20:
        /*0064*/ 	.word	0x0000f4a0


	//   ....[1]....
        /*0068*/ 	.word	0x0000f4d0


	//----- nvinfo : EIATTR_MAX_THREADS
	.align		4
.L_21:
        /*006c*/ 	.byte	0x04, 0x05
        /*006e*/ 	.short	(.L_23 - .L_22)
.L_22:
        /*0070*/ 	.word	0x00000040
        /*0074*/ 	.word	0x00000001
        /*0078*/ 	.word	0x00000001
.L_23:


//--------------------- .nv.rel.action            --------------------------
	.section	.nv.rel.action,"",@"SHT_CUDA_RELOCINFO"
	.align	8
	.sectionentsize	8
        /*0000*/ 	.byte	0x73, 0x00, 0x00, 0x00, 0x00, 0x00, 0x00, 0x00, 0x00, 0x00, 0x00, 0x11, 0x25, 0x00, 0x05, 0x36


//--------------------- .nv.constant0.swiglu_fwd_kernel --------------------------
	.section	.nv.constant0.swiglu_fwd_kernel,"a",@progbits
	.align	4
.nv.constant0.swiglu_fwd_kernel:
	.zero		380


//--------------------- .text.swiglu_fwd_kernel   --------------------------
	.section	.text.swiglu_fwd_kernel,"ax",@progbits
	.sectioninfo	@"SHI_REGISTERS=255"
	.align	128
        .global         swiglu_fwd_kernel
        .type           swiglu_fwd_kernel,@function
        .size           swiglu_fwd_kernel,(.L_x_1 - swiglu_fwd_kernel)
        .other          swiglu_fwd_kernel,@"STO_CUDA_ENTRY STV_DEFAULT"
swiglu_fwd_kernel:
.text.swiglu_fwd_kernel:
[----:B------:R-:W-:-:S02]  /*0000*/  IMAD.MOV.U32 R1, RZ, RZ, c[0x0][0x28] ;  /* 0x00000a00ff017624 */ /* 0x000fc400078e00ff */
[----:B------:R-:W0:Y:S01]  /*0010*/  S2R R0, SR_TID.X ;  /* 0x0000000000007919 */ /* 0x000e220000002100 */
[----:B------:R-:W-:Y:S01]  /*0020*/  IMAD.MOV.U32 R186, RZ, RZ, 0x2 ;  /* 0x00000002ffba7424 */ /* 0x000fe200078e00ff */
[----:B------:R-:W-:Y:S01]  /*0030*/  ULDC.64 UR4, c[0x0][0x118] ;  /* 0x0000460000047ab9 */ /* 0x000fe20000000a00 */
[----:B------:R-:W-:Y:S01]  /*0040*/  IADD3 R1, R1, -0xe0, RZ ;  /* 0xffffff2001017810 */ /* 0x000fe20007ffe0ff */
[----:B------:R-:W1:Y:S01]  /*0050*/  S2R R3, SR_CTAID.X ;  /* 0x0000000000037919 */ /* 0x000e620000002500 */
[----:B0-----:R-:W-:-:S05]  /*0060*/  IMAD.SHL.U32 R0, R0, 0x8, RZ ;  /* 0x0000000800007824 */ /* 0x001fca00078e00ff */
[----:B------:R-:W-:-:S05]  /*0070*/  LOP3.LUT R0, R0, 0x1f8, RZ, 0xc0, !PT ;  /* 0x000001f800007812 */ /* 0x000fca00078ec0ff */
[--C-:B-1----:R-:W-:Y:S01]  /*0080*/  IMAD R170, R3, 0x2000, R0.reuse ;  /* 0x0000200003aa7824 */ /* 0x102fe200078e0200 */
[----:B------:R-:W-:-:S03]  /*0090*/  PRMT R0, RZ, 0x7610, R0 ;  /* 0x00007610ff007816 */ /* 0x000fc60000000000 */
[C---:B------:R-:W-:Y:S01]  /*00a0*/  IMAD.WIDE R126, R170.reuse, R186, c[0x0][0x160] ;  /* 0x00005800aa7e7625 */ /* 0x040fe200078e02ba */
[----:B------:R-:W-:-:S13]  /*00b0*/  ISETP.GE.AND P0, PT, R170, c[0x0][0x178], PT ;  /* 0x00005e00aa007a0c */ /* 0x000fda0003f06270 */
[----:B------:R-:W2:Y:S01]  /*00c0*/  @!P0 LDG.E.U16 R0, [R126.64] ;  /* 0x000000047e008981 */ /* 0x000ea2000c1e1500 */
[----:B------:R-:W-:Y:S02]  /*00d0*/  IADD3 R7, R170, 0x1, RZ ;  /* 0x00000001aa077810 */ /* 0x000fe40007ffe0ff */
[----:B------:R-:W-:Y:S02]  /*00e0*/  PRMT R2, RZ, 0x7610, R2 ;  /* 0x00007610ff027816 */ /* 0x000fe40000000002 */
[----:B------:R-:W-:-:S13]  /*00f0*/  ISETP.GE.AND P5, PT, R7, c[0x0][0x178], PT ;  /* 0x00005e0007007a0c */ /* 0x000fda0003fa6270 */
[----:B------:R-:W3:Y:S01]  /*0100*/  @!P5 LDG.E.U16 R2, [R126.64+0x2] ;  /* 0x000002047e02d981 */ /* 0x000ee2000c1e1500 */
[----:B------:R-:W-:Y:S02]  /*0110*/  IADD3 R7, R170, 0x2, RZ ;  /* 0x00000002aa077810 */ /* 0x000fe40007ffe0ff */
[----:B------:R-:W-:Y:S02]  /*0120*/  PRMT R3, RZ, 0x7610, R3 ;  /* 0x00007610ff037816 */ /* 0x000fe40000000003 */
[----:B------:R-:W-:-:S13]  /*0130*/  ISETP.GE.AND P4, PT, R7, c[0x0][0x178], PT ;  /* 0x00005e0007007a0c */ /* 0x000fda0003f86270 */
[----:B------:R-:W4:Y:S01]  /*0140*/  @!P4 LDG.E.U16 R3, [R126.64+0x4] ;  /* 0x000004047e03c981 */ /* 0x000f22000c1e1500 */
[C---:B------:R-:W-:Y:S02]  /*0150*/  IADD3 R7, R170.reuse, 0x3, RZ ;  /* 0x00000003aa077810 */ /* 0x040fe40007ffe0ff */
[----:B------:R-:W-:Y:S02]  /*0160*/  PRMT R4, RZ, 0x7610, R4 ;  /* 0x00007610ff047816 */ /* 0x000fe40000000004 */
[----:B------:R-:W-:Y:S02]  /*0170*/  ISETP.GE.AND P3, PT, R7, c[0x0][0x178], PT ;  /* 0x00005e0007007a0c */ /* 0x000fe40003f66270 */
[----:B------:R-:W-:-:S04]  /*0180*/  IADD3 R7, R170, 0x4, RZ ;  /* 0x00000004aa077810 */ /* 0x000fc80007ffe0ff */
[----:B------:R-:W-:-:S07]  /*0190*/  ISETP.GE.AND P2, PT, R7, c[0x0][0x178], PT ;  /* 0x00005e0007007a0c */ /* 0x000fce0003f46270 */
[----:B------:R-:W5:Y:S01]  /*01a0*/  @!P3 LDG.E.U16 R4, [R126.64+0x6] ;  /* 0x000006047e04b981 */ /* 0x000f62000c1e1500 */
[C---:B------:R-:W-:Y:S02]  /*01b0*/  IADD3 R7, R170.reuse, 0x5, RZ ;  /* 0x00000005aa077810 */ /* 0x040fe40007ffe0ff */
[----:B------:R-:W-:Y:S02]  /*01c0*/  PRMT R5, RZ, 0x7610, R5 ;  /* 0x00007610ff057816 */ /* 0x000fe40000000005 */
[----:B------:R-:W-:Y:S02]  /*01d0*/  ISETP.GE.AND P1, PT, R7, c[0x0][0x178], PT ;  /* 0x00005e0007007a0c */ /* 0x000fe40003f26270 */
[----:B------:R-:W-:Y:S02]  /*01e0*/  PRMT R6, RZ, 0x7610, R6 ;  /* 0x00007610ff067816 */ /* 0x000fe40000000006 */
[----:B------:R-:W5:Y:S09]  /*01f0*/  @!P2 LDG.E.U16 R5, [R126.64+0x8] ;  /* 0x000008047e05a981 */ /* 0x000f72000c1e1500 */
[----:B------:R-:W5:Y:S01]  /*0200*/  @!P1 LDG.E.U16 R6, [R126.64+0xa] ;  /* 0x00000a047e069981 */ /* 0x000f62000c1e1500 */
[----:B------:R-:W-:-:S02]  /*0210*/  IADD3 R252, R170, 0x6, RZ ;  /* 0x00000006aafc7810 */ /* 0x000fc40007ffe0ff */
[----:B--2---:R-:W-:-:S05]  /*0220*/  SEL R0, R0, RZ, !P0 ;  /* 0x000000ff00007207 */ /* 0x004fca0004000000 */
[----:B------:R-:W-:-:S05]  /*0230*/  HADD2.F32 R191, -RZ, R0.H0_H0 ;  /* 0x20000000ffbf7230 */ /* 0x000fca0000004100 */
[----:B------:R-:W-:-:S04]  /*0240*/  FADD R0, RZ, -R191 ;  /* 0x800000bfff007221 */ /* 0x000fc80000000000 */
[----:B------:R-:W-:Y:S01]  /*0250*/  FMUL R7, R0, 1.4426950216293334961 ;  /* 0x3fb8aa3b00077820 */ /* 0x000fe20000400000 */
[----:B---3--:R-:W-:-:S04]  /*0260*/  SEL R2, R2, RZ, !P5 ;  /* 0x000000ff02027207 */ /* 0x008fc80006800000 */
[----:B------:R-:W-:Y:S01]  /*0270*/  FSETP.GEU.AND P0, PT, R7, -126, PT ;  /* 0xc2fc00000700780b */ /* 0x000fe20003f0e000 */
[----:B------:R-:W-:-:S05]  /*0280*/  HADD2.F32 R199, -RZ, R2.H0_H0 ;  /* 0x20000002ffc77230 */ /* 0x000fca0000004100 */
[----:B------:R-:W-:-:S04]  /*0290*/  FADD R0, RZ, -R199 ;  /* 0x800000c7ff007221 */ /* 0x000fc80000000000 */
[----:B------:R-:W-:-:S03]  /*02a0*/  FMUL R2, R0, 1.4426950216293334961 ;  /* 0x3fb8aa3b00027820 */ /* 0x000fc60000400000 */
[----:B------:R-:W-:Y:S01]  /*02b0*/  @!P0 FMUL R7, R7, 0.5 ;  /* 0x3f00000007078820 */ /* 0x000fe20000400000 */
[----:B----4-:R-:W-:-:S03]  /*02c0*/  SEL R3, R3, RZ, !P4 ;  /* 0x000000ff03037207 */ /* 0x010fc60006000000 */
[----:B------:R-:W0:Y:S02]  /*02d0*/  MUFU.EX2 R171, R7 ;  /* 0x0000000700ab7308 */ /* 0x000e240000000800 */
[----:B------:R-:W-:-:S05]  /*02e0*/  HADD2.F32 R233, -RZ, R3.H0_H0 ;  /* 0x20000003ffe97230 */ /* 0x000fca0000004100 */
[----:B------:R-:W-:-:S04]  /*02f0*/  FADD R0, RZ, -R233 ;  /* 0x800000e9ff007221 */ /* 0x000fc80000000000 */
[----:B------:R-:W-:Y:S01]  /*0300*/  FMUL R3, R0, 1.4426950216293334961 ;  /* 0x3fb8aa3b00037820 */ /* 0x000fe20000400000 */
[----:B0-----:R-:W-:Y:S01]  /*0310*/  @!P0 FMUL R171, R171, R171 ;  /* 0x000000ababab8220 */ /* 0x001fe20000400000 */
[----:B------:R-:W-:Y:S02]  /*0320*/  FSETP.GEU.AND P0, PT, R2, -126, PT ;  /* 0xc2fc00000200780b */ /* 0x000fe40003f0e000 */
[----:B-----5:R-:W-:-:S05]  /*0330*/  SEL R4, R4, RZ, !P3 ;  /* 0x000000ff04047207 */ /* 0x020fca0005800000 */
[----:B------:R-:W-:Y:S01]  /*0340*/  HADD2.F32 R148, -RZ, R4.H0_H0 ;  /* 0x20000004ff947230 */ /* 0x000fe20000004100 */
[----:B------:R-:W-:-:S04]  /*0350*/  SEL R5, R5, RZ, !P2 ;  /* 0x000000ff05057207 */ /* 0x000fc80005000000 */
[----:B------:R-:W-:Y:S01]  /*0360*/  FADD R0, RZ, -R148 ;  /* 0x80000094ff007221 */ /* 0x000fe20000000000 */
[----:B------:R-:W-:Y:S01]  /*0370*/  @!P0 FMUL R2, R2, 0.5 ;  /* 0x3f00000002028820 */ /* 0x000fe20000400000 */
[----:B------:R-:W-:-:S03]  /*0380*/  HADD2.F32 R205, -RZ, R5.H0_H0 ;  /* 0x20000005ffcd7230 */ /* 0x000fc60000004100 */
[----:B------:R0:W1:Y:S01]  /*0390*/  MUFU.EX2 R227, R2 ;  /* 0x0000000200e37308 */ /* 0x0000620000000800 */
[----:B------:R-:W-:Y:S02]  /*03a0*/  SEL R6, R6, RZ, !P1 ;  /* 0x000000ff06067207 */ /* 0x000fe40004800000 */
[----:B------:R-:W-:-:S03]  /*03b0*/  ISETP.GE.AND P1, PT, R252, c[0x0][0x178], PT ;  /* 0x00005e00fc007a0c */ /* 0x000fc60003f26270 */
[----:B------:R-:W-:Y:S01]  /*03c0*/  HADD2.F32 R230, -RZ, R6.H0_H0 ;  /* 0x20000006ffe67230 */ /* 0x000fe20000004100 */
[----:B0-----:R-:W-:Y:S01]  /*03d0*/  FMUL R2, R0, 1.4426950216293334961 ;  /* 0x3fb8aa3b00027820 */ /* 0x001fe20000400000 */
[----:B------:R-:W-:Y:S01]  /*03e0*/  FADD R0, RZ, -R205 ;  /* 0x800000cdff007221 */ /* 0x000fe20000000000 */
[----:B-1----:R-:W-:Y:S01]  /*03f0*/  @!P0 FMUL R227, R227, R227 ;  /* 0x000000e3e3e38220 */ /* 0x002fe20000400000 */
[----:B------:R-:W-:-:S13]  /*0400*/  FSETP.GEU.AND P0, PT, R3, -126, PT ;  /* 0xc2fc00000300780b */ /* 0x000fda0003f0e000 */
[----:B------:R-:W-:-:S04]  /*0410*/  @!P0 FMUL R3, R3, 0.5 ;  /* 0x3f00000003038820 */ /* 0x000fc80000400000 */
[----:B------:R0:W1:Y:S02]  /*0420*/  MUFU.EX2 R226, R3 ;  /* 0x0000000300e27308 */ /* 0x0000640000000800 */
[----:B0-----:R-:W-:Y:S01]  /*0430*/  FMUL R3, R0, 1.4426950216293334961 ;  /* 0x3fb8aa3b00037820 */ /* 0x001fe20000400000 */
[----:B------:R-:W-:Y:S01]  /*0440*/  FADD R0, RZ, -R230 ;  /* 0x800000e6ff007221 */ /* 0x000fe20000000000 */
[----:B-1----:R-:W-:Y:S01]  /*0450*/  @!P0 FMUL R226, R226, R226 ;  /* 0x000000e2e2e28220 */ /* 0x002fe20000400000 */
[----:B------:R-:W-:-:S13]  /*0460*/  FSETP.GEU.AND P0, PT, R2, -126, PT ;  /* 0xc2fc00000200780b */ /* 0x000fda0003f0e000 */
[----:B------:R-:W-:-:S04]  /*0470*/  @!P0 FMUL R2, R2, 0.5 ;  /* 0x3f00000002028820 */ /* 0x000fc80000400000 */
[----:B------:R0:W1:Y:S02]  /*0480*/  MUFU.EX2 R225, R2 ;  /* 0x0000000200e17308 */ /* 0x0000640000000800 */
[----:B0-----:R-:W-:Y:S01]  /*0490*/  FMUL R2, R0, 1.4426950216293334961 ;  /* 0x3fb8aa3b00027820 */ /* 0x001fe20000400000 */
[----:B------:R-:W-:-:S06]  /*04a0*/  PRMT R0, RZ, 0x7610, R0 ;  /* 0x00007610ff007816 */ /* 0x000fcc0000000000 */
[----:B------:R-:W2:Y:S01]  /*04b0*/  @!P1 LDG.E.U16 R0, [R126.64+0xc] ;  /* 0x00000c047e009981 */ /* 0x000ea2000c1e1500 */
[----:B-1----:R-:W-:Y:S01]  /*04c0*/  @!P0 FMUL R225, R225, R225 ;  /* 0x000000e1e1e18220 */ /* 0x002fe20000400000 */
[----:B------:R-:W-:Y:S02]  /*04d0*/  FSETP.GEU.AND P0, PT, R3, -126, PT ;  /* 0xc2fc00000300780b */ /* 0x000fe40003f0e000 */
[----:B------:R-:W-:-:S11]  /*04e0*/  IADD3 R251, R170, 0x7, RZ ;  /* 0x00000007aafb7810 */ /* 0x000fd60007ffe0ff */
[----:B------:R-:W-:-:S04]  /*04f0*/  @!P0 FMUL R3, R3, 0.5 ;  /* 0x3f00000003038820 */ /* 0x000fc80000400000 */
[----:B------:R-:W0:Y:S01]  /*0500*/  MUFU.EX2 R202, R3 ;  /* 0x0000000300ca7308 */ /* 0x000e220000000800 */
[----:B------:R-:W-:Y:S01]  /*0510*/  IADD3 R144, R170, 0x200, RZ ;  /* 0x00000200aa907810 */ /* 0x000fe20007ffe0ff */
[----:B0-----:R-:W-:Y:S01]  /*0520*/  @!P0 FMUL R202, R202, R202 ;  /* 0x000000cacaca8220 */ /* 0x001fe20000400000 */
[----:B------:R-:W-:-:S13]  /*0530*/  FSETP.GEU.AND P0, PT, R2, -126, PT ;  /* 0xc2fc00000200780b */ /* 0x000fda0003f0e000 */
[----:B------:R-:W-:-:S04]  /*0540*/  @!P0 FMUL R2, R2, 0.5 ;  /* 0x3f00000002028820 */ /* 0x000fc80000400000 */
[----:B------:R-:W0:Y:S01]  /*0550*/  MUFU.EX2 R149, R2 ;  /* 0x0000000200957308 */ /* 0x000e220000000800 */
[----:B------:R-:W-:Y:S01]  /*0560*/  IADD3 R143, R170, 0x201, RZ ;  /* 0x00000201aa8f7810 */ /* 0x000fe20007ffe0ff */
[----:B0-----:R-:W-:Y:S01]  /*0570*/  @!P0 FMUL R149, R149, R149 ;  /* 0x0000009595958220 */ /* 0x001fe20000400000 */
[----:B--2---:R-:W-:Y:S02]  /*0580*/  SEL R0, R0, RZ, !P1 ;  /* 0x000000ff00007207 */ /* 0x004fe40004800000 */
[----:B------:R-:W-:-:S03]  /*0590*/  ISETP.GE.AND P1, PT, R251, c[0x0][0x178], PT ;  /* 0x00005e00fb007a0c */ /* 0x000fc60003f26270 */
[----:B------:R-:W-:-:S05]  /*05a0*/  HADD2.F32 R150, -RZ, R0.H0_H0 ;  /* 0x20000000ff967230 */ /* 0x000fca0000004100 */
[----:B------:R-:W-:-:S04]  /*05b0*/  FADD R0, RZ, -R150 ;  /* 0x80000096ff007221 */ /* 0x000fc80000000000 */
[----:B------:R-:W-:Y:S01]  /*05c0*/  FMUL R3, R0, 1.4426950216293334961 ;  /* 0x3fb8aa3b00037820 */ /* 0x000fe20000400000 */
[----:B------:R-:W-:-:S06]  /*05d0*/  PRMT R0, RZ, 0x7610, R0 ;  /* 0x00007610ff007816 */ /* 0x000fcc0000000000 */
[----:B------:R-:W2:Y:S02]  /*05e0*/  @!P1 LDG.E.U16 R0, [R126.64+0xe] ;  /* 0x00000e047e009981 */ /* 0x000ea4000c1e1500 */
[----:B--2---:R-:W-:Y:S02]  /*05f0*/  SEL R0, R0, RZ, !P1 ;  /* 0x000000ff00007207 */ /* 0x004fe40004800000 */
[----:B------:R-:W-:-:S03]  /*0600*/  ISETP.GE.AND P1, PT, R144, c[0x0][0x178], PT ;  /* 0x00005e0090007a0c */ /* 0x000fc60003f26270 */
[----:B------:R-:W-:-:S05]  /*0610*/  HADD2.F32 R151, -RZ, R0.H0_H0 ;  /* 0x20000000ff977230 */ /* 0x000fca0000004100 */
[----:B------:R-:W-:-:S04]  /*0620*/  FADD R0, RZ, -R151 ;  /* 0x80000097ff007221 */ /* 0x000fc80000000000 */
[----:B------:R-:W-:Y:S01]  /*0630*/  FMUL R2, R0, 1.4426950216293334961 ;  /* 0x3fb8aa3b00027820 */ /* 0x000fe20000400000 */
[----:B------:R-:W-:-:S06]  /*0640*/  PRMT R0, RZ, 0x7610, R0 ;  /* 0x00007610ff007816 */ /* 0x000fcc0000000000 */
[----:B------:R-:W2:Y:S01]  /*0650*/  @!P1 LDG.E.U16 R0, [R126.64+0x400] ;  /* 0x000400047e009981 */ /* 0x000ea2000c1e1500 */
[----:B------:R-:W-:-:S13]  /*0660*/  FSETP.GEU.AND P0, PT, R3, -126, PT ;  /* 0xc2fc00000300780b */ /* 0x000fda0003f0e000 */
[----:B------:R-:W-:-:S04]  /*0670*/  @!P0 FMUL R3, R3, 0.5 ;  /* 0x3f00000003038820 */ /* 0x000fc80000400000 */
[----:B------:R0:W1:Y:S01]  /*0680*/  MUFU.EX2 R195, R3 ;  /* 0x0000000300c37308 */ /* 0x0000620000000800 */
[----:B--2---:R-:W-:Y:S02]  /*0690*/  SEL R0, R0, RZ, !P1 ;  /* 0x000000ff00007207 */ /* 0x004fe40004800000 */
[----:B------:R-:W-:-:S03]  /*06a0*/  ISETP.GE.AND P1, PT, R143, c[0x0][0x178], PT ;  /* 0x00005e008f007a0c */ /* 0x000fc60003f26270 */
[----:B------:R-:W-:-:S05]  /*06b0*/  HADD2.F32 R222, -RZ, R0.H0_H0 ;  /* 0x20000000ffde7230 */ /* 0x000fca0000004100 */
[----:B------:R-:W-:-:S04]  /*06c0*/  FADD R0, RZ, -R222 ;  /* 0x800000deff007221 */ /* 0x000fc80000000000 */
[----:B0-----:R-:W-:Y:S01]  /*06d0*/  FMUL R3, R0, 1.4426950216293334961 ;  /* 0x3fb8aa3b00037820 */ /* 0x001fe20000400000 */
[----:B------:R-:W-:-:S06]  /*06e0*/  PRMT R0, RZ, 0x7610, R0 ;  /* 0x00007610ff007816 */ /* 0x000fcc0000000000 */
[----:B------:R-:W2:Y:S01]  /*06f0*/  @!P1 LDG.E.U16 R0, [R126.64+0x402] ;  /* 0x000402047e009981 */ /* 0x000ea2000c1e1500 */
[----:B-1----:R-:W-:Y:S01]  /*0700*/  @!P0 FMUL R195, R195, R195 ;  /* 0x000000c3c3c38220 */ /* 0x002fe20000400000 */
[----:B------:R-:W-:Y:S02]  /*0710*/  FSETP.GEU.AND P0, PT, R2, -126, PT ;  /* 0xc2fc00000200780b */ /* 0x000fe40003f0e000 */
[----:B------:R-:W-:-:S11]  /*0720*/  IADD3 R142, R170, 0x202, RZ ;  /* 0x00000202aa8e7810 */ /* 0x000fd60007ffe0ff */
        /* <DEDUP_REMOVED lines=106> */
[----:B------:R-:W-:-:S13]  /*0dd0*/  FSETP.GEU.AND P0, PT, R3, -126, PT ;  /* 0xc2fc00000300780b */ /* 0x000fda0003f0e000 */
[----:B------:R-:W-:-:S04]  /*0de0*/  @!P0 FMUL R3, R3, 0.5 ;  /* 0x3f00000003038820 */ /* 0x000fc80000400000 */
[----:B------:R-:W0:Y:S02]  /*0df0*/  MUFU.EX2 R197, R3 ;  /* 0x0000000300c57308 */ /* 0x000e240000000800 */
[----:B0-----:R-:W-:Y:S01]  /*0e00*/  @!P0 FMUL R197, R197, R197 ;  /* 0x000000c5c5c58220 */ /* 0x001fe20000400000 */
[----:B------:R-:W-:-:S13]  /*0e10*/  FSETP.GEU.AND P0, PT, R2, -126, PT ;  /* 0xc2fc00000200780b */ /* 0x000fda0003f0e000 */
[----:B------:R-:W-:-:S04]  /*0e20*/  @!P0 FMUL R2, R2, 0.5 ;  /* 0x3f00000002028820 */ /* 0x000fc80000400000 */
[----:B------:R0:W1:Y:S02]  /*0e30*/  MUFU.EX2 R193, R2 ;  /* 0x0000000200c17308 */ /* 0x0000640000000800 */
[----:B0-----:R-:W-:Y:S02]  /*0e40*/  IADD3 R2, R170, 0x403, RZ ;  /* 0x00000403aa027810 */ /* 0x001fe40007ffe0ff */
[----:B--2---:R-:W-:Y:S02]  /*0e50*/  SEL R0, R0, RZ, !P1 ;  /* 0x000000ff00007207 */ /* 0x004fe40004800000 */
[----:B------:R-:W-:-:S03]  /*0e60*/  ISETP.GE.AND P1, PT, R2, c[0x0][0x178], PT ;  /* 0x00005e0002007a0c */ /* 0x000fc60003f26270 */
[----:B------:R-:W-:-:S05]  /*0e70*/  HADD2.F32 R178, -RZ, R0.H0_H0 ;  /* 0x20000000ffb27230 */ /* 0x000fca0000004100 */
[----:B------:R-:W-:-:S04]  /*0e80*/  FADD R0, RZ, -R178 ;  /* 0x800000b2ff007221 */ /* 0x000fc80000000000 */
[----:B------:R-:W-:Y:S01]  /*0e90*/  FMUL R3, R0, 1.4426950216293334961 ;  /* 0x3fb8aa3b00037820 */ /* 0x000fe20000400000 */
[----:B------:R-:W-:-:S06]  /*0ea0*/  PRMT R0, RZ, 0x7610, R0 ;  /* 0x00007610ff007816 */ /* 0x000fcc0000000000 */
[----:B------:R-:W2:Y:S01]  /*0eb0*/  @!P1 LDG.E.U16 R0, [R126.64+0x806] ;  /* 0x000806047e009981 */ /* 0x000ea2000c1e1500 */
[----:B-1----:R-:W-:Y:S01]  /*0ec0*/  @!P0 FMUL R193, R193, R193 ;  /* 0x000000c1c1c18220 */ /* 0x002fe20000400000 */
        /* <DEDUP_REMOVED lines=47> */
[----:B------:R-:W-:Y:S02]  /*11c0*/  IADD3 R135, R170, 0x600, RZ ;  /* 0x00000600aa877810 */ /* 0x000fe40007ffe0ff */
        /* <DEDUP_REMOVED lines=50> */
[----:B------:R-:W0:Y:S02]  /*14f0*/  MUFU.EX2 R184, R3 ;  /* 0x0000000300b87308 */ /* 0x000e240000000800 */
[----:B0-----:R-:W-:Y:S01]  /*1500*/  @!P0 FMUL R184, R184, R184 ;  /* 0x000000b8b8b88220 */ /* 0x001fe20000400000 */
[C---:B------:R-:W-:Y:S02]  /*1510*/  IADD3 R130, R170.reuse, 0x605, RZ ;  /* 0x00000605aa827810 */ /* 0x040fe40007ffe0ff */
[----:B------:R-:W-:Y:S02]  /*1520*/  PRMT R176, RZ, 0x7610, R176 ;  /* 0x00007610ffb07816 */ /* 0x000fe400000000b0 */
[C---:B------:R-:W-:Y:S02]  /*1530*/  IADD3 R129, R170.reuse, 0x606, RZ ;  /* 0x00000606aa817810 */ /* 0x040fe40007ffe0ff */
[----:B------:R-:W-:Y:S02]  /*1540*/  PRMT R209, RZ, 0x7610, R209 ;  /* 0x00007610ffd17816 */ /* 0x000fe400000000d1 */
[----:B------:R-:W-:-:S02]  /*1550*/  IADD3 R128, R170, 0x607, RZ ;  /* 0x00000607aa807810 */ /* 0x000fc40007ffe0ff */
[----:B------:R-:W-:Y:S02]  /*1560*/  PRMT R215, RZ, 0x7610, R215 ;  /* 0x00007610ffd77816 */ /* 0x000fe400000000d7 */
        /* <DEDUP_REMOVED lines=14> */
[----:B------:R-:W-:Y:S02]  /*1650*/  IADD3 R118, R170, 0x807, RZ ;  /* 0x00000807aa767810 */ /* 0x000fe40007ffe0ff */
[----:B--2---:R-:W-:-:S05]  /*1660*/  SEL R0, R0, RZ, !P1 ;  /* 0x000000ff00007207 */ /* 0x004fca0004800000 */
[----:B------:R-:W-:-:S05]  /*1670*/  HADD2.F32 R211, -RZ, R0.H0_H0 ;  /* 0x20000000ffd37230 */ /* 0x000fca0000004100 */
[----:B------:R-:W-:-:S04]  /*1680*/  FADD R0, RZ, -R211 ;  /* 0x800000d3ff007221 */ /* 0x000fc80000000000 */
[----:B------:R-:W-:-:S05]  /*1690*/  FMUL R0, R0, 1.4426950216293334961 ;  /* 0x3fb8aa3b00007820 */ /* 0x000fca0000400000 */
[----:B------:R-:W-:-:S13]  /*16a0*/  FSETP.GEU.AND P0, PT, R0, -126, PT ;  /* 0xc2fc00000000780b */ /* 0x000fda0003f0e000 */
[----:B------:R-:W-:-:S04]  /*16b0*/  @!P0 FMUL R0, R0, 0.5 ;  /* 0x3f00000000008820 */ /* 0x000fc80000400000 */
[----:B------:R-:W0:Y:S02]  /*16c0*/  MUFU.EX2 R146, R0 ;  /* 0x0000000000927308 */ /* 0x000e240000000800 */
[----:B0-----:R-:W-:Y:S01]  /*16d0*/  @!P0 FMUL R146, R146, R146 ;  /* 0x0000009292928220 */ /* 0x001fe20000400000 */
[----:B------:R-:W-:-:S13]  /*16e0*/  ISETP.GE.AND P0, PT, R130, c[0x0][0x178], PT ;  /* 0x00005e0082007a0c */ /* 0x000fda0003f06270 */
[----:B------:R0:W2:Y:S01]  /*16f0*/  @!P0 LDG.E.U16 R176, [R126.64+0xc0a] ;  /* 0x000c0a047eb08981 */ /* 0x0000a2000c1e1500 */
[----:B------:R-:W-:-:S13]  /*1700*/  ISETP.GE.AND P0, PT, R129, c[0x0][0x178], PT ;  /* 0x00005e0081007a0c */ /* 0x000fda0003f06270 */
[----:B------:R0:W3:Y:S01]  /*1710*/  @!P0 LDG.E.U16 R209, [R126.64+0xc0c] ;  /* 0x000c0c047ed18981 */ /* 0x0000e2000c1e1500 */
[----:B------:R-:W-:-:S13]  /*1720*/  ISETP.GE.AND P0, PT, R128, c[0x0][0x178], PT ;  /* 0x00005e0080007a0c */ /* 0x000fda0003f06270 */
[----:B------:R0:W4:Y:S01]  /*1730*/  @!P0 LDG.E.U16 R215, [R126.64+0xc0e] ;  /* 0x000c0e047ed78981 */ /* 0x000122000c1e1500 */
[----:B------:R-:W-:-:S13]  /*1740*/  ISETP.GE.AND P0, PT, R125, c[0x0][0x178], PT ;  /* 0x00005e007d007a0c */ /* 0x000fda0003f06270 */
[----:B------:R0:W5:Y:S01]  /*1750*/  @!P0 LDG.E.U16 R177, [R126.64+0x1000] ;  /* 0x001000047eb18981 */ /* 0x000162000c1e1500 */
[----:B------:R-:W-:-:S13]  /*1760*/  ISETP.GE.AND P0, PT, R124, c[0x0][0x178], PT ;  /* 0x00005e007c007a0c */ /* 0x000fda0003f06270 */
[----:B------:R0:W2:Y:S01]  /*1770*/  @!P0 LDG.E.U16 R185, [R126.64+0x1002] ;  /* 0x001002047eb98981 */ /* 0x0000a2000c1e1500 */
        /* <DEDUP_REMOVED lines=8> */
[----:B------:R-:W-:Y:S02]  /*1800*/  ISETP.GE.AND P0, PT, R119, c[0x0][0x178], PT ;  /* 0x00005e0077007a0c */ /* 0x000fe40003f06270 */
[----:B------:R-:W-:-:S11]  /*1810*/  PRMT R187, RZ, 0x7610, R187 ;  /* 0x00007610ffbb7816 */ /* 0x000fd600000000bb */
[----:B------:R0:W2:Y:S01]  /*1820*/  @!P0 LDG.E.U16 R179, [R126.64+0x100c] ;  /* 0x00100c047eb38981 */ /* 0x0000a2000c1e1500 */
[----:B------:R-:W-:Y:S02]  /*1830*/  ISETP.GE.AND P0, PT, R118, c[0x0][0x178], PT ;  /* 0x00005e0076007a0c */ /* 0x000fe40003f06270 */
[----:B------:R-:W-:Y:S02]  /*1840*/  IADD3 R117, R170, 0xa00, RZ ;  /* 0x00000a00aa757810 */ /* 0x000fe40007ffe0ff */
[----:B------:R-:W-:-:S09]  /*1850*/  PRMT R206, RZ, 0x7610, R206 ;  /* 0x00007610ffce7816 */ /* 0x000fd200000000ce */
        /* <DEDUP_REMOVED lines=250> */
[C---:B------:R-:W-:Y:S02]  /*2800*/  IADD3 R131, R170.reuse, 0x604, RZ ;  /* 0x00000604aa837810 */ /* 0x040fe40007ffe0ff */
[----:B------:R-:W-:Y:S02]  /*2810*/  IADD3 R2, R170, 0x1807, RZ ;  /* 0x00001807aa027810 */ /* 0x000fe40007ffe0ff */
[----:B------:R-:W-:-:S07]  /*2820*/  ISETP.GE.AND P1, PT, R131, c[0x0][0x178], PT ;  /* 0x00005e0083007a0c */ /* 0x000fce0003f26270 */
[----:B------:R0:W2:Y:S01]  /*2830*/  @!P0 LDG.E.U16 R37, [R126.64+0x300c] ;  /* 0x00300c047e258981 */ /* 0x0000a2000c1e1500 */
[----:B------:R-:W-:Y:S02]  /*2840*/  ISETP.GE.AND P0, PT, R2, c[0x0][0x178], PT ;  /* 0x00005e0002007a0c */ /* 0x000fe40003f06270 */
[----:B------:R-:W-:Y:S02]  /*2850*/  PRMT R147, RZ, 0x7610, R147 ;  /* 0x00007610ff937816 */ /* 0x000fe40000000093 */
[----:B------:R-:W-:Y:S02]  /*2860*/  PRMT R36, RZ, 0x7610, R36 ;  /* 0x00007610ff247816 */ /* 0x000fe40000000024 */
[----:B------:R-:W-:Y:S02]  /*2870*/  IADD3 R32, R170, 0x1a00, RZ ;  /* 0x00001a00aa207810 */ /* 0x000fe40007ffe0ff */
[----:B------:R0:W2:Y:S05]  /*2880*/  @!P1 LDG.E.U16 R147, [R126.64+0xc08] ;  /* 0x000c08047e939981 */ /* 0x0000aa000c1e1500 */
[----:B------:R0:W2:Y:S01]  /*2890*/  @!P0 LDG.E.U16 R36, [R126.64+0x300e] ;  /* 0x00300e047e248981 */ /* 0x0000a2000c1e1500 */
[----:B------:R-:W-:-:S02]  /*28a0*/  ISETP.GE.AND P0, PT, R32, c[0x0][0x178], PT ;  /* 0x00005e0020007a0c */ /* 0x000fc40003f06270 */
[----:B------:R-:W-:Y:S02]  /*28b0*/  PRMT R34, RZ, 0x7610, R34 ;  /* 0x00007610ff227816 */ /* 0x000fe40000000022 */
[----:B------:R-:W-:-:S09]  /*28c0*/  IADD3 R2, R170, 0x1a01, RZ ;  /* 0x00001a01aa027810 */ /* 0x000fd20007ffe0ff */
[----:B------:R0:W2:Y:S01]  /*28d0*/  @!P0 LDG.E.U16 R34, [R126.64+0x3400] ;  /* 0x003400047e228981 */ /* 0x0000a2000c1e1500 */
[----:B------:R-:W-:Y:S02]  /*28e0*/  ISETP.GE.AND P0, PT, R2, c[0x0][0x178], PT ;  /* 0x00005e0002007a0c */ /* 0x000fe40003f06270 */
[----:B------:R-:W-:Y:S02]  /*28f0*/  PRMT R33, RZ, 0x7610, R33 ;  /* 0x00007610ff217816 */ /* 0x000fe40000000021 */
[----:B------:R-:W-:-:S09]  /*2900*/  IADD3 R29, R170, 0x1a02, RZ ;  /* 0x00001a02aa1d7810 */ /* 0x000fd20007ffe0ff */
[----:B------:R0:W2:Y:S01]  /*2910*/  @!P0 LDG.E.U16 R33, [R126.64+0x3402] ;  /* 0x003402047e218981 */ /* 0x0000a2000c1e1500 */
[----:B------:R-:W-:Y:S02]  /*2920*/  ISETP.GE.AND P0, PT, R29, c[0x0][0x178], PT ;  /* 0x00005e001d007a0c */ /* 0x000fe40003f06270 */
[----:B------:R-:W-:Y:S02]  /*2930*/  PRMT R31, RZ, 0x7610, R31 ;  /* 0x00007610ff1f7816 */ /* 0x000fe4000000001f */
[----:B------:R-:W-:-:S09]  /*2940*/  IADD3 R2, R170, 0x1a03, RZ ;  /* 0x00001a03aa027810 */ /* 0x000fd20007ffe0ff */
[----:B------:R0:W3:Y:S01]  /*2950*/  @!P0 LDG.E.U16 R31, [R126.64+0x3404] ;  /* 0x003404047e1f8981 */ /* 0x0000e2000c1e1500 */
        /* <DEDUP_REMOVED lines=23> */
[----:B------:R0:W4:Y:S01]  /*2ad0*/  @!P0 LDG.E.U16 R22, [R126.64+0x3800] ;  /* 0x003800047e168981 */ /* 0x000122000c1e1500 */
        /* <DEDUP_REMOVED lines=15> */
[----:B------:R0:W5:Y:S01]  /*2bd0*/  @!P0 LDG.E.U16 R16, [R126.64+0x3808] ;  /* 0x003808047e108981 */ /* 0x000162000c1e1500 */
        /* <DEDUP_REMOVED lines=14> */
[C---:B------:R-:W-:Y:S02]  /*2cc0*/  IADD3 R2, R170.reuse, 0x1e01, RZ ;  /* 0x00001e01aa027810 */ /* 0x040fe40007ffe0ff */
[----:B------:R-:W-:-:S07]  /*2cd0*/  IADD3 R4, R170, 0x1e02, RZ ;  /* 0x00001e02aa047810 */ /* 0x000fce0007ffe0ff */
[----:B------:R0:W5:Y:S01]  /*2ce0*/  @!P0 LDG.E.U16 R10, [R126.64+0x3c00] ;  /* 0x003c00047e0a8981 */ /* 0x000162000c1e1500 */
[----:B------:R-:W-:Y:S02]  /*2cf0*/  ISETP.GE.AND P0, PT, R2, c[0x0][0x178], PT ;  /* 0x00005e0002007a0c */ /* 0x000fe40003f06270 */
[----:B------:R-:W-:Y:S02]  /*2d00*/  ISETP.GE.AND P5, PT, R4, c[0x0][0x178], PT ;  /* 0x00005e0004007a0c */ /* 0x000fe40003fa6270 */
[C---:B------:R-:W-:Y:S02]  /*2d10*/  IADD3 R3, R170.reuse, 0x1e03, RZ ;  /* 0x00001e03aa037810 */ /* 0x040fe40007ffe0ff */
[----:B------:R-:W-:Y:S02]  /*2d20*/  IADD3 R4, R170, 0x1e04, RZ ;  /* 0x00001e04aa047810 */ /* 0x000fe40007ffe0ff */
[----:B------:R-:W-:Y:S02]  /*2d30*/  PRMT R9, RZ, 0x7610, R9 ;  /* 0x00007610ff097816 */ /* 0x000fe40000000009 */
[----:B------:R-:W-:-:S02]  /*2d40*/  ISETP.GE.AND P4, PT, R3, c[0x0][0x178], PT ;  /* 0x00005e0003007a0c */ /* 0x000fc40003f86270 */
[----:B------:R-:W-:Y:S02]  /*2d50*/  ISETP.GE.AND P3, PT, R4, c[0x0][0x178], PT ;  /* 0x00005e0004007a0c */ /* 0x000fe40003f66270 */
[C---:B------:R-:W-:Y:S01]  /*2d60*/  IADD3 R5, R170.reuse, 0x1e05, RZ ;  /* 0x00001e05aa057810 */ /* 0x040fe20007ffe0ff */
[----:B------:R0:W5:Y:S01]  /*2d70*/  @!P0 LDG.E.U16 R9, [R126.64+0x3c02] ;  /* 0x003c02047e098981 */ /* 0x000162000c1e1500 */
[C---:B------:R-:W-:Y:S02]  /*2d80*/  IADD3 R3, R170.reuse, 0x1e06, RZ ;  /* 0x00001e06aa037810 */ /* 0x040fe40007ffe0ff */
[----:B------:R-:W-:Y:S02]  /*2d90*/  IADD3 R4, R170, 0x1e07, RZ ;  /* 0x00001e07aa047810 */ /* 0x000fe40007ffe0ff */
[----:B------:R-:W-:Y:S02]  /*2da0*/  ISETP.GE.AND P2, PT, R5, c[0x0][0x178], PT ;  /* 0x00005e0005007a0c */ /* 0x000fe40003f46270 */
[----:B------:R-:W-:-:S02]  /*2db0*/  ISETP.GE.AND P1, PT, R3, c[0x0][0x178], PT ;  /* 0x00005e0003007a0c */ /* 0x000fc40003f26270 */
[----:B------:R-:W-:Y:S02]  /*2dc0*/  ISETP.GE.AND P0, PT, R4, c[0x0][0x178], PT ;  /* 0x00005e0004007a0c */ /* 0x000fe40003f06270 */
[----:B------:R-:W-:Y:S02]  /*2dd0*/  PRMT R0, RZ, 0x7610, R0 ;  /* 0x00007610ff007816 */ /* 0x000fe40000000000 */
[----:B------:R-:W-:Y:S02]  /*2de0*/  PRMT R6, RZ, 0x7610, R6 ;  /* 0x00007610ff067816 */ /* 0x000fe40000000006 */
[----:B------:R-:W-:Y:S02]  /*2df0*/  PRMT R7, RZ, 0x7610, R7 ;  /* 0x00007610ff077816 */ /* 0x000fe40000000007 */
[----:B------:R-:W-:Y:S01]  /*2e00*/  PRMT R5, RZ, 0x7610, R5 ;  /* 0x00007610ff057816 */ /* 0x000fe20000000005 */
[----:B------:R0:W5:Y:S01]  /*2e10*/  @!P5 LDG.E.U16 R0, [R126.64+0x3c04] ;  /* 0x003c04047e00d981 */ /* 0x000162000c1e1500 */
[----:B------:R-:W-:-:S02]  /*2e20*/  PRMT R3, RZ, 0x7610, R3 ;  /* 0x00007610ff037816 */ /* 0x000fc40000000003 */
[----:B------:R-:W-:Y:S01]  /*2e30*/  PRMT R4, RZ, 0x7610, R4 ;  /* 0x00007610ff047816 */ /* 0x000fe20000000004 */
[----:B------:R0:W5:Y:S04]  /*2e40*/  @!P4 LDG.E.U16 R6, [R126.64+0x3c06] ;  /* 0x003c06047e06c981 */ /* 0x000168000c1e1500 */
[----:B------:R0:W5:Y:S04]  /*2e50*/  @!P3 LDG.E.U16 R7, [R126.64+0x3c08] ;  /* 0x003c08047e07b981 */ /* 0x000168000c1e1500 */
[----:B------:R0:W5:Y:S04]  /*2e60*/  @!P2 LDG.E.U16 R5, [R126.64+0x3c0a] ;  /* 0x003c0a047e05a981 */ /* 0x000168000c1e1500 */
[----:B------:R0:W5:Y:S04]  /*2e70*/  @!P1 LDG.E.U16 R3, [R126.64+0x3c0c] ;  /* 0x003c0c047e039981 */ /* 0x000168000c1e1500 */
[----:B------:R0:W5:Y:S02]  /*2e80*/  @!P0 LDG.E.U16 R4, [R126.64+0x3c0e] ;  /* 0x003c0e047e048981 */ /* 0x000164000c1e1500 */
[----:B0-----:R-:W-:-:S05]  /*2e90*/  FADD R127, R171, 1 ;  /* 0x3f800000ab7f7421 */ /* 0x001fca0000000000 */
[----:B------:R-:W-:Y:S02]  /*2ea0*/  FSETP.GT.AND P6, PT, R127, 8.50705917302346158658e+37, PT ;  /* 0x7e8000007f00780b */ /* 0x000fe40003fc4000 */
[----:B------:R-:W-:Y:S02]  /*2eb0*/  P2R R245, PR, RZ, 0x20 ;  /* 0x00000020fff57803 */ /* 0x000fe40000000000 */
[----:B------:R-:W-:-:S09]  /*2ec0*/  ISETP.GE.AND P5, PT, R131, c[0x0][0x178], PT ;  /* 0x00005e0083007a0c */ /* 0x000fd20003fa6270 */
[----:B------:R-:W-:-:S06]  /*2ed0*/  @P6 FMUL R127, R127, 0.25 ;  /* 0x3e8000007f7f6820 */ /* 0x000fcc0000400000 */
[----:B------:R-:W0:Y:S01]  /*2ee0*/  MUFU.RCP R127, R127 ;  /* 0x0000007f007f7308 */ /* 0x000e220000001000 */
[----:B------:R-:W-:Y:S01]  /*2ef0*/  IMAD.MOV.U32 R171, RZ, RZ, 0x3e800000 ;  /* 0x3e800000ffab7424 */ /* 0x000fe200078e00ff */
[----:B--2---:R-:W-:-:S04]  /*2f00*/  SEL R147, R147, RZ, !P5 ;  /* 0x000000ff93937207 */ /* 0x004fc80006800000 */
[----:B------:R-:W-:Y:S01]  /*2f10*/  FSEL R126, R171, 1, P6 ;  /* 0x3f800000ab7e7808 */ /* 0x000fe20003000000 */
[----:B------:R-:W-:-:S04]  /*2f20*/  HADD2.F32 R175, -RZ, R147.H0_H0 ;  /* 0x20000093ffaf7230 */ /* 0x000fc80000004100 */
[----:B0-----:R-:W-:Y:S01]  /*2f30*/  FMUL R126, R127, R126 ;  /* 0x0000007e7f7e7220 */ /* 0x001fe20000400000 */
[----:B------:R-:W-:-:S04]  /*2f40*/  FADD R127, RZ, -R175 ;  /* 0x800000afff7f7221 */ /* 0x000fc80000000000 */
[----:B------:R-:W-:-:S05]  /*2f50*/  FMUL R127, R127, 1.4426950216293334961 ;  /* 0x3fb8aa3b7f7f7820 */ /* 0x000fca0000400000 */
[----:B------:R-:W-:-:S13]  /*2f60*/  FSETP.GEU.AND P6, PT, R127, -126, PT ;  /* 0xc2fc00007f00780b */ /* 0x000fda0003fce000 */
[----:B------:R-:W-:-:S04]  /*2f70*/  @!P6 FMUL R127, R127, 0.5 ;  /* 0x3f0000007f7fe820 */ /* 0x000fc80000400000 */
[----:B------:R-:W0:Y:S01]  /*2f80*/  MUFU.EX2 R147, R127 ;  /* 0x0000007f00937308 */ /* 0x000e220000000800 */
[----:B------:R-:W-:Y:S01]  /*2f90*/  ISETP.GE.AND P5, PT, R130, c[0x0][0x178], PT ;  /* 0x00005e0082007a0c */ /* 0x000fe20003fa6270 */
[----:B------:R-:W-:-:S03]  /*2fa0*/  FADD R227, R227, 1 ;  /* 0x3f800000e3e37421 */ /* 0x000fc60000000000 */
[----:B------:R-:W-:-:S05]  /*2fb0*/  SEL R176, R176, RZ, !P5 ;  /* 0x000000ffb0b07207 */ /* 0x000fca0006800000 */
[----:B------:R-:W-:Y:S01]  /*2fc0*/  HADD2.F32 R176, -RZ, R176.H0_H0 ;  /* 0x200000b0ffb07230 */ /* 0x000fe20000004100 */
[----:B0-----:R-:W-:Y:S01]  /*2fd0*/  @!P6 FMUL R147, R147, R147 ;  /* 0x000000939393e220 */ /* 0x001fe20000400000 */
[----:B------:R-:W-:-:S03]  /*2fe0*/  FSETP.GT.AND P6, PT, R227, 8.50705917302346158658e+37, PT ;  /* 0x7e800000e300780b */ /* 0x000fc60003fc4000 */
[----:B------:R-:W-:Y:S01]  /*2ff0*/  FADD R127, RZ, -R176 ;  /* 0x800000b0ff7f7221 */ /* 0x000fe20000000000 */
[----:B------:R-:W-:-:S03]  /*3000*/  FMUL R191, R191, R126 ;  /* 0x0000007ebfbf7220 */ /* 0x000fc60000400000 */
[----:B------:R-:W-:Y:S01]  /*3010*/  FMUL R127, R127, 1.4426950216293334961 ;  /* 0x3fb8aa3b7f7f7820 */ /* 0x000fe20000400000 */
[----:B------:R-:W-:-:S05]  /*3020*/  FSEL R126, R171, 1, P6 ;  /* 0x3f800000ab7e7808 */ /* 0x000fca0003000000 */
[----:B------:R-:W-:Y:S01]  /*3030*/  @P6 FMUL R227, R227, 0.25 ;  /* 0x3e800000e3e36820 */ /* 0x000fe20000400000 */
[----:B------:R-:W-:-:S13]  /*3040*/  FSETP.GEU.AND P6, PT, R127, -126, PT ;  /* 0xc2fc00007f00780b */ /* 0x000fda0003fce000 */
[----:B------:R-:W-:-:S04]  /*3050*/  @!P6 FMUL R127, R127, 0.5 ;  /* 0x3f0000007f7fe820 */ /* 0x000fc80000400000 */
[----:B------:R-:W0:Y:S01]  /*3060*/  MUFU.EX2 R231, R127 ;  /* 0x0000007f00e77308 */ /* 0x000e220000000800 */
[----:B------:R-:W-:Y:S01]  /*3070*/  ISETP.GE.AND P5, PT, R129, c[0x0][0x178], PT ;  /* 0x00005e0081007a0c */ /* 0x000fe20003fa6270 */
[----:B------:R-:W-:-:S03]  /*3080*/  FADD R226, R226, 1 ;  /* 0x3f800000e2e27421 */ /* 0x000fc60000000000 */
[----:B---3--:R-:W-:-:S03]  /*3090*/  SEL R209, R209, RZ, !P5 ;  /* 0x000000ffd1d17207 */ /* 0x008fc60006800000 */
[----:B------:R-:W1:Y:S02]  /*30a0*/  MUFU.RCP R227, R227 ;  /* 0x000000e300e37308 */ /* 0x000e640000001000 */
[----:B------:R-:W-:Y:S01]  /*30b0*/  HADD2.F32 R209, -RZ, R209.H0_H0 ;  /* 0x200000d1ffd17230 */ /* 0x000fe20000004100 */
[----:B0-----:R-:W-:Y:S01]  /*30c0*/  @!P6 FMUL R231, R231, R231 ;  /* 0x000000e7e7e7e220 */ /* 0x001fe20000400000 */
[----:B------:R-:W-:-:S03]  /*30d0*/  FSETP.GT.AND P6, PT, R226, 8.50705917302346158658e+37, PT ;  /* 0x7e800000e200780b */ /* 0x000fc60003fc4000 */
[----:B------:R-:W-:-:S04]  /*30e0*/  FADD R127, RZ, -R209 ;  /* 0x800000d1ff7f7221 */ /* 0x000fc80000000000 */
[----:B------:R-:W-:Y:S01]  /*30f0*/  FMUL R127, R127, 1.4426950216293334961 ;  /* 0x3fb8aa3b7f7f7820 */ /* 0x000fe20000400000 */
[----:B-1----:R-:W-:-:S04]  /*3100*/  FMUL R126, R227, R126 ;  /* 0x0000007ee37e7220 */ /* 0x002fc80000400000 */
[----:B------:R-:W-:Y:S01]  /*3110*/  FMUL R199, R199, R126 ;  /* 0x0000007ec7c77220 */ /* 0x000fe20000400000 */
[----:B------:R-:W-:Y:S01]  /*3120*/  FSEL R126, R171, 1, P6 ;  /* 0x3f800000ab7e7808 */ /* 0x000fe20003000000 */
[----:B------:R-:W-:Y:S01]  /*3130*/  @P6 FMUL R226, R226, 0.25 ;  /* 0x3e800000e2e26820 */ /* 0x000fe20000400000 */
[----:B------:R-:W-:-:S13]  /*3140*/  FSETP.GEU.AND P6, PT, R127, -126, PT ;  /* 0xc2fc00007f00780b */ /* 0x000fda0003fce000 */
[----:B------:R-:W-:-:S04]  /*3150*/  @!P6 FMUL R127, R127, 0.5 ;  /* 0x3f0000007f7fe820 */ /* 0x000fc80000400000 */
[----:B------:R-:W0:Y:S01]  /*3160*/  MUFU.EX2 R227, R127 ;  /* 0x0000007f00e37308 */ /* 0x000e220000000800 */
[----:B------:R-:W-:Y:S01]  /*3170*/  ISETP.GE.AND P5, PT, R128, c[0x0][0x178], PT ;  /* 0x00005e0080007a0c */ /* 0x000fe20003fa6270 */
[----:B------:R-:W-:-:S03]  /*3180*/  FADD R225, R225, 1 ;  /* 0x3f800000e1e17421 */ /* 0x000fc60000000000 */
[----:B----4-:R-:W-:-:S03]  /*3190*/  SEL R215, R215, RZ, !P5 ;  /* 0x000000ffd7d77207 */ /* 0x010fc60006800000 */
        /* <DEDUP_REMOVED lines=13> */
[----:B------:R-:W-:Y:S01]  /*3270*/  FADD R202, R202, 1 ;  /* 0x3f800000caca7421 */ /* 0x000fe20000000000 */
[----:B0-----:R-:W-:-:S04]  /*3280*/  @!P6 FMUL R226, R226, R226 ;  /* 0x000000e2e2e2e220 */ /* 0x001fc80000400000 */
[----:B------:R-:W-:Y:S02]  /*3290*/  FSETP.GT.AND P6, PT, R202, 8.50705917302346158658e+37, PT ;  /* 0x7e800000ca00780b */ /* 0x000fe40003fc4000 */
[----:B------:R-:W0:Y:S01]  /*32a0*/  MUFU.RCP R225, R225 ;  /* 0x000000e100e17308 */ /* 0x000e220000001000 */
[----:B------:R-:W-:-:S10]  /*32b0*/  ISETP.GE.AND P5, PT, R125, c[0x0][0x178], PT ;  /* 0x00005e007d007a0c */ /* 0x000fd40003fa6270 */
[----:B------:R-:W-:-:S06]  /*32c0*/  @P6 FMUL R202, R202, 0.25 ;  /* 0x3e800000caca6820 */ /* 0x000fcc0000400000 */
[----:B------:R-:W1:Y:S01]  /*32d0*/  MUFU.RCP R202, R202 ;  /* 0x000000ca00ca7308 */ /* 0x000e620000001000 */
[----:B0-----:R-:W-:Y:S01]  /*32e0*/  FMUL R126, R225, R126 ;  /* 0x0000007ee17e7220 */ /* 0x001fe20000400000 */
[----:B-----5:R-:W-:-:S03]  /*32f0*/  SEL R177, R177, RZ, !P5 ;  /* 0x000000ffb1b17207 */ /* 0x020fc60006800000 */
[----:B------:R-:W-:Y:S01]  /*3300*/  FMUL R148, R148, R126 ;  /* 0x0000007e94947220 */ /* 0x000fe20000400000 */
[----:B------:R-:W-:Y:S01]  /*3310*/  FSEL R126, R171, 1, P6 ;  /* 0x3f800000ab7e7808 */ /* 0x000fe20003000000 */
[----:B------:R-:W-:-:S04]  /*3320*/  HADD2.F32 R177, -RZ, R177.H0_H0 ;  /* 0x200000b1ffb17230 */ /* 0x000fc80000004100 */
[----:B-1----:R-:W-:Y:S01]  /*3330*/  FMUL R127, R202, R126 ;  /* 0x0000007eca7f7220 */ /* 0x002fe20000400000 */
[----:B------:R-:W-:-:S04]  /*3340*/  FADD R126, RZ, -R177 ;  /* 0x800000b1ff7e7221 */ /* 0x000fc80000000000 */
[----:B------:R-:W-:-:S05]  /*3350*/  FMUL R126, R126, 1.4426950216293334961 ;  /* 0x3fb8aa3b7e7e7820 */ /* 0x000fca0000400000 */
[----:B------:R-:W-:-:S13]  /*3360*/  FSETP.GEU.AND P6, PT, R126, -126, PT ;  /* 0xc2fc00007e00780b */ /* 0x000fda0003fce000 */
[----:B------:R-:W-:-:S04]  /*3370*/  @!P6 FMUL R126, R126, 0.5 ;  /* 0x3f0000007e7ee820 */ /* 0x000fc80000400000 */
[----:B------:R0:W1:Y:S02]  /*3380*/  MUFU.EX2 R202, R126 ;  /* 0x0000007e00ca7308 */ /* 0x0000640000000800 */
[----:B0-----:R-:W-:Y:S01]  /*3390*/  FADD R126, R149, 1 ;  /* 0x3f800000957e7421 */ /* 0x001fe20000000000 */
[----:B-1----:R-:W-:-:S04]  /*33a0*/  @!P6 FMUL R202, R202, R202 ;  /* 0x000000cacacae220 */ /* 0x002fc80000400000 */
[----:B------:R-:W-:Y:S02]  /*33b0*/  FSETP.GT.AND P6, PT, R126, 8.50705917302346158658e+37, PT ;  /* 0x7e8000007e00780b */ /* 0x000fe40003fc4000 */
[----:B------:R-:W-:-:S11]  /*33c0*/  ISETP.GE.AND P5, PT, R124, c[0x0][0x178], PT ;  /* 0x00005e007c007a0c */ /* 0x000fd60003fa6270 */
[----:B------:R-:W-:-:S06]  /*33d0*/  @P6 FMUL R126, R126, 0.25 ;  /* 0x3e8000007e7e6820 */ /* 0x000fcc0000400000 */
[----:B------:R-:W0:Y:S01]  /*33e0*/  MUFU.RCP R126, R126 ;  /* 0x0000007e007e7308 */ /* 0x000e220000001000 */
[----:B------:R-:W-:Y:S01]  /*33f0*/  SEL R185, R185, RZ, !P5 ;  /* 0x000000ffb9b97207 */ /* 0x000fe20006800000 */
[----:B------:R-:W-:Y:S01]  /*3400*/  FMUL R149, R205, R127 ;  /* 0x0000007fcd957220 */ /* 0x000fe20000400000 */
[----:B------:R-:W-:-:S03]  /*3410*/  FSEL R127, R171, 1, P6 ;  /* 0x3f800000ab7f7808 */ /* 0x000fc60003000000 */
[----:B------:R-:W-:Y:S02]  /*3420*/  HADD2.F32 R185, -RZ, R185.H0_H0 ;  /* 0x200000b9ffb97230 */ /* 0x000fe40000004100 */
[----:B0-----:R-:W-:-:S03]  /*3430*/  FMUL R126, R126, R127 ;  /* 0x0000007f7e7e7220 */ /* 0x001fc60000400000 */
[----:B------:R-:W-:-:S04]  /*3440*/  FADD R127, RZ, -R185 ;  /* 0x800000b9ff7f7221 */ /* 0x000fc80000000000 */
[----:B------:R-:W-:-:S05]  /*3450*/  FMUL R127, R127, 1.4426950216293334961 ;  /* 0x3fb8aa3b7f7f7820 */ /* 0x000fca0000400000 */
[----:B------:R-:W-:-:S13]  /*3460*/  FSETP.GEU.AND P6, PT, R127, -126, PT ;  /* 0xc2fc00007f00780b */ /* 0x000fda0003fce000 */
[----:B------:R-:W-:-:S04]  /*3470*/  @!P6 FMUL R127, R127, 0.5 ;  /* 0x3f0000007f7fe820 */ /* 0x000fc80000400000 */
[----:B------:R-:W0:Y:S01]  /*3480*/  MUFU.EX2 R205, R127 ;  /* 0x0000007f00cd7308 */ /* 0x000e220000000800 */
[----:B------:R-:W-:Y:S01]  /*3490*/  FADD R195, R195, 1 ;  /* 0x3f800000c3c37421 */ /* 0x000fe20000000000 */
[----:B------:R-:W-:-:S04]  /*34a0*/  ISETP.GE.AND P5, PT, R123, c[0x0][0x178], PT ;  /* 0x00005e007b007a0c */ /* 0x000fc80003fa6270 */
[----:B------:R-:W-:Y:S01]  /*34b0*/  SEL R188, R188, RZ, !P5 ;  /* 0x000000ffbcbc7207 */ /* 0x000fe20006800000 */
[----:B0-----:R-:W-:Y:S01]  /*34c0*/  @!P6 FMUL R205, R205, R205 ;  /* 0x000000cdcdcde220 */ /* 0x001fe20000400000 */
[----:B------:R-:W-:-:S03]  /*34d0*/  FSETP.GT.AND P6, PT, R195, 8.50705917302346158658e+37, PT ;  /* 0x7e800000c300780b */ /* 0x000fc60003fc4000 */
[----:B------:R-:W-:-:S05]  /*34e0*/  HADD2.F32 R188, -RZ, R188.H0_H0 ;  /* 0x200000bcffbc7230 */ /* 0x000fca0000004100 */
[----:B------:R-:W-:Y:S01]  /*34f0*/  FADD R127, RZ, -R188 ;  /* 0x800000bcff7f7221 */ /* 0x000fe20000000000 */
[----:B------:R-:W-:-:S03]  /*3500*/  FMUL R230, R230, R126 ;  /* 0x0000007ee6e67220 */ /* 0x000fc60000400000 */
[----:B------:R-:W-:Y:S01]  /*3510*/  FMUL R127, R127, 1.4426950216293334961 ;  /* 0x3fb8aa3b7f7f7820 */ /* 0x000fe20000400000 */
[----:B------:R-:W-:Y:S01]  /*3520*/  @P6 FMUL R195, R195, 0.25 ;  /* 0x3e800000c3c36820 */ /* 0x000fe20000400000 */
[----:B------:R-:W-:-:S03]  /*3530*/  FSEL R126, R171, 1, P6 ;  /* 0x3f800000ab7e7808 */ /* 0x000fc60003000000 */
[C---:B------:R-:W-:Y:S02]  /*3540*/  FSETP.GEU.AND P6, PT, R127.reuse, -126, PT ;  /* 0xc2fc00007f00780b */ /* 0x040fe40003fce000 */
[----:B------:R-:W0:Y:S11]  /*3550*/  MUFU.RCP R195, R195 ;  /* 0x000000c300c37308 */ /* 0x000e360000001000 */
[----:B------:R-:W-:Y:S01]  /*3560*/  @!P6 FMUL R127, R127, 0.5 ;  /* 0x3f0000007f7fe820 */ /* 0x000fe20000400000 */
[----:B0-----:R-:W-:-:S03]  /*3570*/  FMUL R126, R195, R126 ;  /* 0x0000007ec37e7220 */ /* 0x001fc60000400000 */
        /* <DEDUP_REMOVED lines=47> */
[----:B------:R-:W-:-:S07]  /*3870*/  FADD R183, R183, 1 ;  /* 0x3f800000b7b77421 */ /* 0x000fce0000000000 */
[----:B------:R-:W1:Y:S01]  /*3880*/  MUFU.RCP R221, R221 ;  /* 0x000000dd00dd7308 */ /* 0x000e620000001000 */
[----:B0-----:R-:W-:Y:S01]  /*3890*/  @!P6 FMUL R234, R234, R234 ;  /* 0x000000eaeaeae220 */ /* 0x001fe20000400000 */
[----:B------:R-:W-:Y:S02]  /*38a0*/  FSETP.GT.AND P6, PT, R183, 8.50705917302346158658e+37, PT ;  /* 0x7e800000b700780b */ /* 0x000fe40003fc4000 */
[----:B------:R-:W-:-:S11]  /*38b0*/  ISETP.GE.AND P5, PT, R119, c[0x0][0x178], PT ;  /* 0x00005e0077007a0c */ /* 0x000fd60003fa6270 */
[----:B------:R-:W-:-:S04]  /*38c0*/  @P6 FMUL R183, R183, 0.25 ;  /* 0x3e800000b7b76820 */ /* 0x000fc80000400000 */
[----:B------:R0:W2:Y:S01]  /*38d0*/  MUFU.RCP R127, R183 ;  /* 0x000000b7007f7308 */ /* 0x0000a20000001000 */
[----:B-1----:R-:W-:Y:S01]  /*38e0*/  FMUL R126, R221, R126 ;  /* 0x0000007edd7e7220 */ /* 0x002fe20000400000 */
[----:B------:R-:W-:-:S03]  /*38f0*/  SEL R179, R179, RZ, !P5 ;  /* 0x000000ffb3b37207 */ /* 0x000fc60006800000 */
[----:B------:R-:W-:Y:S01]  /*3900*/  FMUL R155, R155, R126 ;  /* 0x0000007e9b9b7220 */ /* 0x000fe20000400000 */
[----:B------:R-:W-:Y:S01]  /*3910*/  FSEL R126, R171, 1, P6 ;  /* 0x3f800000ab7e7808 */ /* 0x000fe20003000000 */
[----:B0-----:R-:W-:-:S04]  /*3920*/  HADD2.F32 R183, -RZ, R179.H0_H0 ;  /* 0x200000b3ffb77230 */ /* 0x001fc80000004100 */
[----:B--2---:R-:W-:Y:S01]  /*3930*/  FMUL R126, R127, R126 ;  /* 0x0000007e7f7e7220 */ /* 0x004fe20000400000 */
[----:B------:R-:W-:-:S04]  /*3940*/  FADD R127, RZ, -R183 ;  /* 0x800000b7ff7f7221 */ /* 0x000fc80000000000 */
[----:B------:R-:W-:-:S05]  /*3950*/  FMUL R127, R127, 1.4426950216293334961 ;  /* 0x3fb8aa3b7f7f7820 */ /* 0x000fca0000400000 */
[----:B------:R-:W-:-:S13]  /*3960*/  FSETP.GEU.AND P6, PT, R127, -126, PT ;  /* 0xc2fc00007f00780b */ /* 0x000fda0003fce000 */
[----:B------:R-:W-:-:S04]  /*3970*/  @!P6 FMUL R127, R127, 0.5 ;  /* 0x3f0000007f7fe820 */ /* 0x000fc80000400000 */
[----:B------:R-:W0:Y:S01]  /*3980*/  MUFU.EX2 R179, R127 ;  /* 0x0000007f00b37308 */ /* 0x000e220000000800 */
[----:B------:R-:W-:Y:S01]  /*3990*/  FADD R217, R217, 1 ;  /* 0x3f800000d9d97421 */ /* 0x000fe20000000000 */
[----:B0-----:R-:W-:-:S04]  /*39a0*/  @!P6 FMUL R179, R179, R179 ;  /* 0x000000b3b3b3e220 */ /* 0x001fc80000400000 */
        /* <DEDUP_REMOVED lines=20> */
[----:B------:R-:W-:Y:S02]  /*3af0*/  SEL R206, R206, RZ, !P5 ;  /* 0x000000ffcece7207 */ /* 0x000fe40006800000 */
[----:B------:R-:W-:-:S03]  /*3b00*/  FSEL R127, R171, 1, P6 ;  /* 0x3f800000ab7f7808 */ /* 0x000fc60003000000 */
[----:B------:R-:W-:Y:S02]  /*3b10*/  HADD2.F32 R206, -RZ, R206.H0_H0 ;  /* 0x200000ceffce7230 */ /* 0x000fe40000004100 */
[----:B0-----:R-:W-:-:S03]  /*3b20*/  FMUL R126, R126, R127 ;  /* 0x0000007f7e7e7220 */ /* 0x001fc60000400000 */
[----:B------:R-:W-:-:S04]  /*3b30*/  FADD R127, RZ, -R206 ;  /* 0x800000ceff7f7221 */ /* 0x000fc80000000000 */
[----:B------:R-:W-:-:S05]  /*3b40*/  FMUL R127, R127, 1.4426950216293334961 ;  /* 0x3fb8aa3b7f7f7820 */ /* 0x000fca0000400000 */
[----:B------:R-:W-:Y:S01]  /*3b50*/  FSETP.GEU.AND P6, PT, R127, -126, PT ;  /* 0xc2fc00007f00780b */ /* 0x000fe20003fce000 */
[----:B------:R-:W-:-:S12]  /*3b60*/  FMUL R182, R210, R217 ;  /* 0x000000d9d2b67220 */ /* 0x000fd80000400000 */
        /* <DEDUP_REMOVED lines=64> */
[----:B------:R0:W1:Y:S02]  /*3f70*/  MUFU.EX2 R159, R127 ;  /* 0x0000007f009f7308 */ /* 0x0000640000000800 */
[----:B0-----:R-:W-:Y:S01]  /*3f80*/  FADD R127, R193, 1 ;  /* 0x3f800000c17f7421 */ /* 0x001fe20000000000 */
[----:B------:R-:W-:Y:S01]  /*3f90*/  STL [R1+0x94], R111 ;  /* 0x0000946f01007387 */ /* 0x000fe20000100800 */
[----:B-1----:R-:W-:-:S03]  /*3fa0*/  @!P6 FMUL R159, R159, R159 ;  /* 0x0000009f9f9fe220 */ /* 0x002fc60000400000 */
[C---:B------:R-:W-:Y:S01]  /*3fb0*/  FSETP.GT.AND P6, PT, R127.reuse, 8.50705917302346158658e+37, PT ;  /* 0x7e8000007f00780b */ /* 0x040fe20003fc4000 */
[----:B------:R-:W-:Y:S04]  /*3fc0*/  STL [R1+0x90], R110 ;  /* 0x0000906e01007387 */ /* 0x000fe80000100800 */
[----:B------:R-:W-:Y:S04]  /*3fd0*/  STL [R1+0x8c], R109 ;  /* 0x00008c6d01007387 */ /* 0x000fe80000100800 */
[----:B------:R-:W-:Y:S04]  /*3fe0*/  STL [R1+0x98], R108 ;  /* 0x0000986c01007387 */ /* 0x000fe80000100800 */
[----:B------:R-:W-:Y:S04]  /*3ff0*/  STL [R1+0x88], R106 ;  /* 0x0000886a01007387 */ /* 0x000fe80000100800 */
[----:B------:R-:W-:Y:S01]  /*4000*/  STL [R1+0x9c], R105 ;  /* 0x00009c6901007387 */ /* 0x000fe20000100800 */
[----:B------:R-:W-:-:S03]  /*4010*/  @P6 FMUL R127, R127, 0.25 ;  /* 0x3e8000007f7f6820 */ /* 0x000fc60000400000 */
[----:B------:R-:W-:Y:S04]  /*4020*/  STL [R1+0x84], R103 ;  /* 0x0000846701007387 */ /* 0x000fe80000100800 */
[----:B------:R-:W-:Y:S04]  /*4030*/  STL [R1+0xa0], R102 ;  /* 0x0000a06601007387 */ /* 0x000fe80000100800 */
[----:B------:R-:W-:Y:S04]  /*4040*/  STL [R1+0x80], R100 ;  /* 0x0000806401007387 */ /* 0x000fe80000100800 */
[----:B------:R-:W-:Y:S04]  /*4050*/  STL [R1+0xa4], R99 ;  /* 0x0000a46301007387 */ /* 0x000fe80000100800 */
[----:B------:R-:W-:Y:S04]  /*4060*/  STL [R1+0x7c], R97 ;  /* 0x00007c6101007387 */ /* 0x000fe80000100800 */
[----:B------:R-:W-:Y:S01]  /*4070*/  STL [R1+0xa8], R96 ;  /* 0x0000a86001007387 */ /* 0x000fe20000100800 */
[----:B------:R-:W0:Y:S03]  /*4080*/  MUFU.RCP R127, R127 ;  /* 0x0000007f007f7308 */ /* 0x000e260000001000 */
[----:B------:R-:W-:Y:S04]  /*4090*/  STL [R1+0x78], R94 ;  /* 0x0000785e01007387 */ /* 0x000fe80000100800 */
[----:B------:R1:W-:Y:S01]  /*40a0*/  STL [R1+0xac], R92 ;  /* 0x0000ac5c01007387 */ /* 0x0003e20000100800 */
[----:B------:R-:W-:-:S02]  /*40b0*/  P2R R201, PR, RZ, 0x1 ;  /* 0x00000001ffc97803 */ /* 0x000fc40000000000 */
[----:B-1----:R-:W-:-:S04]  /*40c0*/  IADD3 R92, R170, 0xa05, RZ ;  /* 0x00000a05aa5c7810 */ /* 0x002fc80007ffe0ff */
[----:B------:R-:W-:Y:S01]  /*40d0*/  ISETP.GE.AND P0, PT, R92, c[0x0][0x178], PT ;  /* 0x00005e005c007a0c */ /* 0x000fe20003f06270 */
[----:B------:R-:W-:-:S03]  /*40e0*/  FMUL R194, R194, R126 ;  /* 0x0000007ec2c27220 */ /* 0x000fc60000400000 */
        /* <DEDUP_REMOVED lines=12> */
[----:B------:R-:W-:Y:S02]  /*41b0*/  IADD3 R96, R170, 0xa06, RZ ;  /* 0x00000a06aa607810 */ /* 0x000fe40007ffe0ff */
[----:B------:R-:W-:-:S09]  /*41c0*/  P2R R145, PR, RZ, 0x2 ;  /* 0x00000002ff917803 */ /* 0x000fd20000000000 */
[----:B------:R-:W-:Y:S01]  /*41d0*/  @P6 FMUL R127, R127, 0.25 ;  /* 0x3e8000007f7f6820 */ /* 0x000fe20000400000 */
[----:B------:R-:W-:-:S05]  /*41e0*/  ISETP.GE.AND P1, PT, R96, c[0x0][0x178], PT ;  /* 0x00005e0060007a0c */ /* 0x000fca0003f26270 */
        /* <DEDUP_REMOVED lines=24> */
[----:B------:R0:W1:Y:S02]  /*4370*/  MUFU.EX2 R152, R127 ;  /* 0x0000007f00987308 */ /* 0x0000640000000800 */
[----:B0-----:R-:W-:Y:S01]  /*4380*/  FADD R127, R180, 1 ;  /* 0x3f800000b47f7421 */ /* 0x001fe20000000000 */
[----:B-1----:R-:W-:-:S04]  /*4390*/  @!P6 FMUL R152, R152, R152 ;  /* 0x000000989898e220 */ /* 0x002fc80000400000 */
[----:B------:R-:W-:Y:S01]  /*43a0*/  FSETP.GT.AND P6, PT, R127, 8.50705917302346158658e+37, PT ;  /* 0x7e8000007f00780b */ /* 0x000fe20003fc4000 */
[----:B------:R-:W0:Y:S01]  /*43b0*/  MUFU.RCP R190, R190 ;  /* 0x000000be00be7308 */ /* 0x000e220000001000 */
[----:B------:R-:W-:Y:S02]  /*43c0*/  IADD3 R99, R170, 0xc00, RZ ;  /* 0x00000c00aa637810 */ /* 0x000fe40007ffe0ff */
[----:B------:R-:W-:-:S09]  /*43d0*/  P2R R224, PR, RZ, 0x4 ;  /* 0x00000004ffe07803 */ /* 0x000fd20000000000 */
[----:B------:R-:W-:Y:S01]  /*43e0*/  @P6 FMUL R127, R127, 0.25 ;  /* 0x3e8000007f7f6820 */ /* 0x000fe20000400000 */
[----:B------:R-:W-:-:S05]  /*43f0*/  ISETP.GE.AND P2, PT, R99, c[0x0][0x178], PT ;  /* 0x00005e0063007a0c */ /* 0x000fca0003f46270 */
[----:B------:R-:W1:Y:S01]  /*4400*/  MUFU.RCP R127, R127 ;  /* 0x0000007f007f7308 */ /* 0x000e620000001000 */
[----:B0-----:R-:W-:Y:S01]  /*4410*/  FMUL R126, R190, R126 ;  /* 0x0000007ebe7e7220 */ /* 0x001fe20000400000 */
[----:B------:R-:W-:-:S03]  /*4420*/  SEL R157, R157, RZ, !P2 ;  /* 0x000000ff9d9d7207 */ /* 0x000fc60005000000 */
        /* <DEDUP_REMOVED lines=48> */
[----:B------:R-:W-:-:S11]  /*4730*/  IADD3 R111, R170, 0xc03, RZ ;  /* 0x00000c03aa6f7810 */ /* 0x000fd60007ffe0ff */
        /* <DEDUP_REMOVED lines=14> */
[----:B0-----:R-:W-:-:S04]  /*4820*/  @!P6 FMUL R213, R213, R213 ;  /* 0x000000d5d5d5e220 */ /* 0x001fc80000400000 */
[----:B------:R-:W-:Y:S01]  /*4830*/  FSETP.GT.AND P6, PT, R235, 8.50705917302346158658e+37, PT ;  /* 0x7e800000eb00780b */ /* 0x000fe20003fc4000 */
[----:B------:R-:W-:Y:S01]  /*4840*/  FADD R127, R162, 1 ;  /* 0x3f800000a27f7421 */ /* 0x000fe20000000000 */
[----:B------:R-:W-:Y:S02]  /*4850*/  FMUL R167, R167, R126 ;  /* 0x0000007ea7a77220 */ /* 0x000fe40000400000 */
[----:B------:R-:W-:-:S09]  /*4860*/  FSEL R126, R171, 1, P6 ;  /* 0x3f800000ab7e7808 */ /* 0x000fd20003000000 */
[----:B------:R-:W-:Y:S01]  /*4870*/  @P6 FMUL R235, R235, 0.25 ;  /* 0x3e800000ebeb6820 */ /* 0x000fe20000400000 */
[----:B------:R-:W-:-:S05]  /*4880*/  FSETP.GT.AND P6, PT, R127, 8.50705917302346158658e+37, PT ;  /* 0x7e8000007f00780b */ /* 0x000fca0003fc4000 */
[----:B------:R-:W0:Y:S01]  /*4890*/  MUFU.RCP R235, R235 ;  /* 0x000000eb00eb7308 */ /* 0x000e220000001000 */
[----:B------:R-:W-:-:S07]  /*48a0*/  FADD R184, R184, 1 ;  /* 0x3f800000b8b87421 */ /* 0x000fce0000000000 */
[----:B------:R-:W-:Y:S01]  /*48b0*/  @P6 FMUL R127, R127, 0.25 ;  /* 0x3e8000007f7f6820 */ /* 0x000fe20000400000 */
[----:B0-----:R-:W-:Y:S01]  /*48c0*/  FMUL R235, R235, R126 ;  /* 0x0000007eebeb7220 */ /* 0x001fe20000400000 */
[----:B------:R-:W-:Y:S02]  /*48d0*/  FSEL R126, R171, 1, P6 ;  /* 0x3f800000ab7e7808 */ /* 0x000fe40003000000 */
[----:B------:R-:W-:Y:S01]  /*48e0*/  FSETP.GT.AND P6, PT, R184, 8.50705917302346158658e+37, PT ;  /* 0x7e800000b800780b */ /* 0x000fe20003fc4000 */
[----:B------:R-:W-:Y:S02]  /*48f0*/  FMUL R203, R203, R235 ;  /* 0x000000ebcbcb7220 */ /* 0x000fe40000400000 */
[----:B------:R0:W1:Y:S01]  /*4900*/  MUFU.RCP R235, R127 ;  /* 0x0000007f00eb7308 */ /* 0x0000620000001000 */
[----:B------:R-:W-:Y:S01]  /*4910*/  FSEL R162, R171, 1, P6 ;  /* 0x3f800000aba27808 */ /* 0x000fe20003000000 */
[----:B0-----:R-:W-:-:S08]  /*4920*/  FADD R127, R146, 1 ;  /* 0x3f800000927f7421 */ /* 0x001fd00000000000 */
[----:B------:R-:W-:Y:S01]  /*4930*/  @P6 FMUL R184, R184, 0.25 ;  /* 0x3e800000b8b86820 */ /* 0x000fe20000400000 */
[----:B------:R-:W-:Y:S01]  /*4940*/  FSETP.GT.AND P6, PT, R127, 8.50705917302346158658e+37, PT ;  /* 0x7e8000007f00780b */ /* 0x000fe20003fc4000 */
[----:B------:R-:W-:Y:S01]  /*4950*/  FADD R147, R147, 1 ;  /* 0x3f80000093937421 */ /* 0x000fe20000000000 */
[----:B-1----:R-:W-:Y:S02]  /*4960*/  FMUL R235, R235, R126 ;  /* 0x0000007eebeb7220 */ /* 0x002fe40000400000 */
[----:B------:R-:W-:-:S09]  /*4970*/  FSEL R126, R171, 1, P6 ;  /* 0x3f800000ab7e7808 */ /* 0x000fd20003000000 */
[----:B------:R-:W-:Y:S01]  /*4980*/  @P6 FMUL R127, R127, 0.25 ;  /* 0x3e8000007f7f6820 */ /* 0x000fe20000400000 */
[----:B------:R-:W-:Y:S01]  /*4990*/  FSETP.GT.AND P6, PT, R147, 8.50705917302346158658e+37, PT ;  /* 0x7e8000009300780b */ /* 0x000fe20003fc4000 */
[----:B------:R-:W-:Y:S01]  /*49a0*/  FADD R231, R231, 1 ;  /* 0x3f800000e7e77421 */ /* 0x000fe20000000000 */
[----:B------:R-:W0:Y:S02]  /*49b0*/  MUFU.RCP R184, R184 ;  /* 0x000000b800b87308 */ /* 0x000e240000001000 */
[----:B------:R-:W-:-:S09]  /*49c0*/  FSEL R146, R171, 1, P6 ;  /* 0x3f800000ab927808 */ /* 0x000fd20003000000 */
[----:B------:R-:W-:Y:S01]  /*49d0*/  @P6 FMUL R147, R147, 0.25 ;  /* 0x3e80000093936820 */ /* 0x000fe20000400000 */
[----:B------:R-:W-:Y:S01]  /*49e0*/  FSETP.GT.AND P6, PT, R231, 8.50705917302346158658e+37, PT ;  /* 0x7e800000e700780b */ /* 0x000fe20003fc4000 */
[----:B------:R-:W-:Y:S01]  /*49f0*/  FADD R227, R227, 1 ;  /* 0x3f800000e3e37421 */ /* 0x000fe20000000000 */
[----:B0-----:R-:W-:Y:S02]  /*4a00*/  FMUL R184, R184, R162 ;  /* 0x000000a2b8b87220 */ /* 0x001fe40000400000 */
[----:B------:R-:W-:-:S09]  /*4a10*/  FSEL R162, R171, 1, P6 ;  /* 0x3f800000aba27808 */ /* 0x000fd20003000000 */
[----:B------:R-:W-:Y:S01]  /*4a20*/  @P6 FMUL R231, R231, 0.25 ;  /* 0x3e800000e7e76820 */ /* 0x000fe20000400000 */
[----:B------:R-:W-:Y:S01]  /*4a30*/  FSETP.GT.AND P6, PT, R227, 8.50705917302346158658e+37, PT ;  /* 0x7e800000e300780b */ /* 0x000fe20003fc4000 */
[----:B------:R-:W-:Y:S01]  /*4a40*/  FADD R226, R226, 1 ;  /* 0x3f800000e2e27421 */ /* 0x000fe20000000000 */
[----:B------:R-:W0:Y:S01]  /*4a50*/  MUFU.RCP R127, R127 ;  /* 0x0000007f007f7308 */ /* 0x000e220000001000 */
[----:B------:R-:W-:Y:S01]  /*4a60*/  FMUL R168, R168, R184 ;  /* 0x000000b8a8a87220 */ /* 0x000fe20000400000 */
        /* <DEDUP_REMOVED lines=53> */
[----:B------:R-:W-:Y:S02]  /*4dc0*/  FMUL R215, R215, R126 ;  /* 0x0000007ed7d77220 */ /* 0x000fe40000400000 */
[----:B------:R-:W-:-:S09]  /*4dd0*/  FSEL R126, R171, 1, P6 ;  /* 0x3f800000ab7e7808 */ /* 0x000fd20003000000 */
[----:B------:R-:W-:Y:S01]  /*4de0*/  @P6 FMUL R210, R210, 0.25 ;  /* 0x3e800000d2d26820 */ /* 0x000fe20000400000 */
[----:B------:R-:W-:Y:S01]  /*4df0*/  FSETP.GT.AND P6, PT, R220, 8.50705917302346158658e+37, PT ;  /* 0x7e800000dc00780b */ /* 0x000fe20003fc4000 */
[----:B------:R-:W0:Y:S01]  /*4e00*/  MUFU.RCP R202, R202 ;  /* 0x000000ca00ca7308 */ /* 0x000e220000001000 */
[----:B------:R-:W-:Y:S01]  /*4e10*/  STL [R1+0x74], R91 ;  /* 0x0000745b01007387 */ /* 0x000fe20000100800 */
[----:B------:R-:W-:-:S10]  /*4e20*/  FADD R221, R221, 1 ;  /* 0x3f800000dddd7421 */ /* 0x000fd40000000000 */
[----:B------:R-:W-:Y:S01]  /*4e30*/  @P6 FMUL R220, R220, 0.25 ;  /* 0x3e800000dcdc6820 */ /* 0x000fe20000400000 */
[----:B------:R-:W1:Y:S01]  /*4e40*/  MUFU.RCP R210, R210 ;  /* 0x000000d200d27308 */ /* 0x000e620000001000 */
[----:B------:R-:W-:Y:S01]  /*4e50*/  STL [R1+0xb0], R89 ;  /* 0x0000b05901007387 */ /* 0x000fe20000100800 */
[----:B0-----:R-:W-:-:S03]  /*4e60*/  FMUL R202, R202, R127 ;  /* 0x0000007fcaca7220 */ /* 0x001fc60000400000 */
[----:B------:R-:W-:Y:S03]  /*4e70*/  STL [R1+0x70], R88 ;  /* 0x0000705801007387 */ /* 0x000fe60000100800 */
[----:B------:R-:W0:Y:S01]  /*4e80*/  MUFU.RCP R220, R220 ;  /* 0x000000dc00dc7308 */ /* 0x000e220000001000 */
[----:B------:R-:W-:Y:S01]  /*4e90*/  STL [R1+0xb4], R86 ;  /* 0x0000b45601007387 */ /* 0x000fe20000100800 */
[----:B------:R-:W-:-:S03]  /*4ea0*/  FSEL R127, R171, 1, P6 ;  /* 0x3f800000ab7f7808 */ /* 0x000fc60003000000 */
[----:B------:R-:W-:Y:S01]  /*4eb0*/  STL [R1+0x6c], R85 ;  /* 0x00006c5501007387 */ /* 0x000fe20000100800 */
[----:B------:R-:W-:-:S03]  /*4ec0*/  FSETP.GT.AND P6, PT, R221, 8.50705917302346158658e+37, PT ;  /* 0x7e800000dd00780b */ /* 0x000fc60003fc4000 */
[----:B------:R-:W-:Y:S04]  /*4ed0*/  STL [R1+0xb8], R84 ;  /* 0x0000b85401007387 */ /* 0x000fe80000100800 */
[----:B------:R-:W-:Y:S01]  /*4ee0*/  STL [R1+0x68], R82 ;  /* 0x0000685201007387 */ /* 0x000fe20000100800 */
[----:B------:R-:W-:-:S03]  /*4ef0*/  FMUL R169, R212, R214 ;  /* 0x000000d6d4a97220 */ /* 0x000fc60000400000 */
[----:B------:R-:W-:Y:S01]  /*4f00*/  STL [R1+0xbc], R81 ;  /* 0x0000bc5101007387 */ /* 0x000fe20000100800 */
[----:B------:R-:W-:-:S03]  /*4f10*/  P2R R212, PR, RZ, 0x1 ;  /* 0x00000001ffd47803 */ /* 0x000fc60000000000 */
[----:B------:R-:W-:Y:S01]  /*4f20*/  STL [R1+0x64], R79 ;  /* 0x0000644f01007387 */ /* 0x000fe20000100800 */
[----:B------:R-:W-:-:S03]  /*4f30*/  ISETP.GE.AND P0, PT, R170, c[0x0][0x178], PT ;  /* 0x00005e00aa007a0c */ /* 0x000fc60003f06270 */
[----:B------:R-:W-:Y:S04]  /*4f40*/  STL [R1+0xc0], R78 ;  /* 0x0000c04e01007387 */ /* 0x000fe80000100800 */
[----:B------:R-:W-:Y:S04]  /*4f50*/  STL [R1+0x60], R76 ;  /* 0x0000604c01007387 */ /* 0x000fe80000100800 */
[----:B------:R-:W-:Y:S01]  /*4f60*/  STL [R1+0xc4], R75 ;  /* 0x0000c44b01007387 */ /* 0x000fe20000100800 */
[----:B------:R-:W-:-:S03]  /*4f70*/  FADD R225, R225, 1 ;  /* 0x3f800000e1e17421 */ /* 0x000fc60000000000 */
[----:B------:R-:W-:Y:S01]  /*4f80*/  STL [R1+0x5c], R73 ;  /* 0x00005c4901007387 */ /* 0x000fe20000100800 */
[----:B-1----:R-:W-:Y:S01]  /*4f90*/  FMUL R126, R210, R126 ;  /* 0x0000007ed27e7220 */ /* 0x002fe20000400000 */
[----:B0-----:R-:W-:Y:S02]  /*4fa0*/  FMUL R127, R220, R127 ;  /* 0x0000007fdc7f7220 */ /* 0x001fe40000400000 */
[----:B------:R-:W-:Y:S01]  /*4fb0*/  STL [R1+0xc8], R72 ;  /* 0x0000c84801007387 */ /* 0x000fe20000100800 */
[----:B------:R-:W0:Y:S03]  /*4fc0*/  MUFU.RCP R205, R205 ;  /* 0x000000cd00cd7308 */ /* 0x000e260000001000 */
[----:B------:R-:W-:Y:S01]  /*4fd0*/  STL [R1+0x58], R70 ;  /* 0x0000584601007387 */ /* 0x000fe20000100800 */
[----:B------:R-:W-:-:S03]  /*4fe0*/  FMUL R177, R177, R202 ;  /* 0x000000cab1b17220 */ /* 0x000fc60000400000 */
[----:B------:R-:W-:Y:S01]  /*4ff0*/  STL [R1+0xcc], R69 ;  /* 0x0000cc4501007387 */ /* 0x000fe20000100800 */
[----:B------:R-:W-:-:S03]  /*5000*/  @P6 FMUL R221, R221, 0.25 ;  /* 0x3e800000dddd6820 */ /* 0x000fc60000400000 */
[----:B------:R-:W-:Y:S01]  /*5010*/  STL [R1+0x54], R67 ;  /* 0x0000544301007387 */ /* 0x000fe20000100800 */
[----:B------:R-:W-:Y:S01]  /*5020*/  FSEL R202, R171, 1, P6 ;  /* 0x3f800000abca7808 */ /* 0x000fe20003000000 */
[----:B------:R-:W-:Y:S02]  /*5030*/  FMUL R206, R206, R126 ;  /* 0x0000007ecece7220 */ /* 0x000fe40000400000 */
[----:B------:R-:W-:Y:S01]  /*5040*/  STL [R1+0xd0], R66 ;  /* 0x0000d04201007387 */ /* 0x000fe20000100800 */
[----:B------:R-:W-:Y:S01]  /*5050*/  FMUL R198, R198, R127 ;  /* 0x0000007fc6c67220 */ /* 0x000fe20000400000 */
[----:B------:R-:W-:Y:S02]  /*5060*/  PRMT R236, RZ, 0x7610, R236 ;  /* 0x00007610ffec7816 */ /* 0x000fe400000000ec */
[----:B------:R-:W-:Y:S01]  /*5070*/  STL [R1+0x50], R64 ;  /* 0x0000504001007387 */ /* 0x000fe20000100800 */
[----:B------:R-:W-:Y:S01]  /*5080*/  FSETP.GT.AND P6, PT, R225, 8.50705917302346158658e+37, PT ;  /* 0x7e800000e100780b */ /* 0x000fe20003fc4000 */
[----:B------:R-:W-:-:S02]  /*5090*/  IMAD.WIDE R126, R170, R186, c[0x0][0x168] ;  /* 0x00005a00aa7e7625 */ /* 0x000fc400078e02ba */
[----:B------:R-:W-:Y:S04]  /*50a0*/  STL [R1+0xd4], R63 ;  /* 0x0000d43f01007387 */ /* 0x000fe80000100800 */
[----:B------:R-:W-:Y:S04]  /*50b0*/  STL [R1+0x4c], R61 ;  /* 0x00004c3d01007387 */ /* 0x000fe80000100800 */
[----:B------:R1:W-:Y:S04]  /*50c0*/  STL [R1+0xd8], R60 ;  /* 0x0000d83c01007387 */ /* 0x0003e80000100800 */
[----:B------:R-:W2:Y:S01]  /*50d0*/  @!P0 LDG.E.U16 R236, [R126.64] ;  /* 0x000000047eec8981 */ /* 0x000ea2000c1e1500 */
[----:B-1----:R-:W-:Y:S01]  /*50e0*/  IADD3 R60, R170, 0x2, RZ ;  /* 0x00000002aa3c7810 */ /* 0x002fe20007ffe0ff */
[----:B------:R-:W-:-:S03]  /*50f0*/  FADD R159, R159, 1 ;  /* 0x3f8000009f9f7421 */ /* 0x000fc60000000000 */
[----:B------:R-:W-:Y:S01]  /*5100*/  ISETP.GE.AND P0, PT, R60, c[0x0][0x178], PT ;  /* 0x00005e003c007a0c */ /* 0x000fe20003f06270 */
[----:B------:R-:W1:Y:S01]  /*5110*/  MUFU.RCP R234, R234 ;  /* 0x000000ea00ea7308 */ /* 0x000e620000001000 */
[----:B------:R-:W-:Y:S01]  /*5120*/  FMUL R174, R174, R235 ;  /* 0x000000ebaeae7220 */ /* 0x000fe20000400000 */
[----:B0-----:R-:W-:Y:S01]  /*5130*/  FMUL R146, R205, R146 ;  /* 0x00000092cd927220 */ /* 0x001fe20000400000 */
[----:B------:R-:W-:Y:S01]  /*5140*/  @P6 FMUL R225, R225, 0.25 ;  /* 0x3e800000e1e16820 */ /* 0x000fe20000400000 */
[----:B------:R-:W-:Y:S02]  /*5150*/  FSEL R205, R171, 1, P6 ;  /* 0x3f800000abcd7808 */ /* 0x000fe40003000000 */
[----:B------:R-:W-:Y:S02]  /*5160*/  PRMT R235, RZ, 0x7610, R235 ;  /* 0x00007610ffeb7816 */ /* 0x000fe400000000eb */
[----:B------:R-:W-:Y:S02]  /*5170*/  FSETP.GT.AND P6, PT, R159, 8.50705917302346158658e+37, PT ;  /* 0x7e8000009f00780b */ /* 0x000fe40003fc4000 */
[----:B------:R-:W-:-:S02]  /*5180*/  IADD3 R63, R170, 0x3, RZ ;  /* 0x00000003aa3f7810 */ /* 0x000fc40007ffe0ff */
[----:B------:R-:W3:Y:S02]  /*5190*/  @!P0 LDG.E.U16 R235, [R126.64+0x4] ;  /* 0x000004047eeb8981 */ /* 0x000ee4000c1e1500 */
[----:B------:R-:W-:Y:S01]  /*51a0*/  ISETP.GE.AND P0, PT, R63, c[0x0][0x178], PT ;  /* 0x00005e003f007a0c */ /* 0x000fe20003f06270 */
[----:B------:R-:W-:Y:S01]  /*51b0*/  FADD R173, R173, 1 ;  /* 0x3f800000adad7421 */ /* 0x000fe20000000000 */
[----:B------:R-:W0:Y:S01]  /*51c0*/  MUFU.RCP R232, R232 ;  /* 0x000000e800e87308 */ /* 0x000e220000001000 */
[----:B------:R-:W-:Y:S01]  /*51d0*/  FMUL R185, R185, R146 ;  /* 0x00000092b9b97220 */ /* 0x000fe20000400000 */
[----:B-1----:R-:W-:Y:S01]  /*51e0*/  FMUL R184, R234, R184 ;  /* 0x000000b8eab87220 */ /* 0x002fe20000400000 */
[----:B------:R-:W-:Y:S01]  /*51f0*/  STL [R1+0x48], R58 ;  /* 0x0000483a01007387 */ /* 0x000fe20000100800 */
[----:B------:R-:W-:Y:S01]  /*5200*/  FSEL R146, R171, 1, P6 ;  /* 0x3f800000ab927808 */ /* 0x000fe20003000000 */
[----:B------:R-:W-:Y:S01]  /*5210*/  @P6 FMUL R159, R159, 0.25 ;  /* 0x3e8000009f9f6820 */ /* 0x000fe20000400000 */
[----:B------:R-:W-:Y:S01]  /*5220*/  PRMT R234, RZ, 0x7610, R234 ;  /* 0x00007610ffea7816 */ /* 0x000fe200000000ea */
[----:B------:R1:W-:Y:S01]  /*5230*/  STL [R1+0xdc], R57 ;  /* 0x0000dc3901007387 */ /* 0x0003e20000100800 */
[----:B------:R-:W-:-:S02]  /*5240*/  FSETP.GT.AND P6, PT, R173, 8.50705917302346158658e+37, PT ;  /* 0x7e800000ad00780b */ /* 0x000fc40003fc4000 */
[C---:B------:R-:W-:Y:S01]  /*5250*/  IADD3 R69, R170.reuse, 0x5, RZ ;  /* 0x00000005aa457810 */ /* 0x040fe20007ffe0ff */
[----:B------:R-:W4:Y:S01]  /*5260*/  MUFU.RCP R195, R195 ;  /* 0x000000c300c37308 */ /* 0x000f220000001000 */
[----:B------:R-:W-:Y:S01]  /*5270*/  P2R R214, PR, RZ, 0x2 ;  /* 0x00000002ffd67803 */ /* 0x000fe20000000000 */
[----:B------:R-:W5:Y:S01]  /*5280*/  @!P0 LDG.E.U16 R234, [R126.64+0x6] ;  /* 0x000006047eea8981 */ /* 0x000f62000c1e1500 */
[----:B-1----:R-:W-:-:S05]  /*5290*/  IADD3 R57, R170, 0x1, RZ ;  /* 0x00000001aa397810 */ /* 0x002fca0007ffe0ff */
[----:B------:R-:W1:Y:S01]  /*52a0*/  MUFU.RCP R159, R159 ;  /* 0x0000009f009f7308 */ /* 0x000e620000001000 */
[----:B------:R-:W-:Y:S02]  /*52b0*/  ISETP.GE.AND P0, PT, R69, c[0x0][0x178], PT ;  /* 0x00005e0045007a0c */ /* 0x000fe40003f06270 */
[----:B------:R-:W-:Y:S01]  /*52c0*/  ISETP.GE.AND P1, PT, R57, c[0x0][0x178], PT ;  /* 0x00005e0039007a0c */ /* 0x000fe20003f26270 */
[----:B0-----:R-:W-:Y:S01]  /*52d0*/  FMUL R226, R232, R226 ;  /* 0x000000e2e8e27220 */ /* 0x001fe20000400000 */
[----:B------:R-:W-:Y:S01]  /*52e0*/  PRMT R186, RZ, 0x7610, R186 ;  /* 0x00007610ffba7816 */ /* 0x000fe200000000ba */
[----:B------:R-:W-:Y:S01]  /*52f0*/  @P6 FMUL R173, R173, 0.25 ;  /* 0x3e800000adad6820 */ /* 0x000fe20000400000 */
[----:B------:R-:W-:Y:S02]  /*5300*/  PRMT R232, RZ, 0x7610, R232 ;  /* 0x00007610ffe87816 */ /* 0x000fe400000000e8 */
[----:B------:R-:W-:Y:S01]  /*5310*/  IADD3 R66, R170, 0x4, RZ ;  /* 0x00000004aa427810 */ /* 0x000fe20007ffe0ff */
[----:B------:R-:W-:Y:S01]  /*5320*/  FADD R153, R153, 1 ;  /* 0x3f80000099997421 */ /* 0x000fe20000000000 */
[----:B------:R-:W0:Y:S01]  /*5330*/  MUFU.RCP R221, R221 ;  /* 0x000000dd00dd7308 */ /* 0x000e220000001000 */
[----:B----4-:R-:W-:-:S02]  /*5340*/  FMUL R195, R195, R147 ;  /* 0x00000093c3c37220 */ /* 0x010fc40000400000 */
[----:B------:R-:W4:Y:S01]  /*5350*/  @!P0 LDG.E.U16 R232, [R126.64+0xa] ;  /* 0x00000a047ee88981 */ /* 0x000f22000c1e1500 */
[----:B------:R-:W-:-:S03]  /*5360*/  ISETP.GE.AND P0, PT, R144, c[0x0][0x178], PT ;  /* 0x00005e0090007a0c */ /* 0x000fc60003f06270 */
[----:B------:R-:W3:Y:S01]  /*5370*/  @!P1 LDG.E.U16 R186, [R126.64+0x2] ;  /* 0x000002047eba9981 */ /* 0x000ee2000c1e1500 */
[----:B------:R-:W0:Y:S01]  /*5380*/  MUFU.RCP R173, R173 ;  /* 0x000000ad00ad7308 */ /* 0x000e220000001000 */
[----:B------:R-:W-:Y:S01]  /*5390*/  ISETP.GE.AND P1, PT, R66, c[0x0][0x178], PT ;  /* 0x00005e0042007a0c */ /* 0x000fe20003f26270 */
[----:B-1----:R-:W-:Y:S01]  /*53a0*/  FMUL R146, R159, R146 ;  /* 0x000000929f927220 */ /* 0x002fe20000400000 */
[----:B------:R-:W-:Y:S02]  /*53b0*/  FSEL R147, R171, 1, P6 ;  /* 0x3f800000ab937808 */ /* 0x000fe40003000000 */
[----:B------:R-:W-:Y:S01]  /*53c0*/  FSETP.GT.AND P6, PT, R153, 8.50705917302346158658e+37, PT ;  /* 0x7e8000009900780b */ /* 0x000fe20003fc4000 */
[----:B------:R-:W-:Y:S01]  /*53d0*/  FMUL R197, R197, R146 ;  /* 0x00000092c5c57220 */ /* 0x000fe20000400000 */
[----:B------:R-:W-:Y:S01]  /*53e0*/  FMUL R184, R229, R184 ;  /* 0x000000b8e5b87220 */ /* 0x000fe20000400000 */
[----:B------:R-:W-:Y:S02]  /*53f0*/  PRMT R146, RZ, 0x7610, R146 ;  /* 0x00007610ff927816 */ /* 0x000fe40000000092 */
[----:B------:R-:W-:Y:S01]  /*5400*/  PRMT R229, RZ, 0x7610, R229 ;  /* 0x00007610ffe57816 */ /* 0x000fe200000000e5 */
[----:B0-----:R-:W-:-:S03]  /*5410*/  FMUL R202, R221, R202 ;  /* 0x000000caddca7220 */ /* 0x001fc60000400000 */
[----:B------:R-:W4:Y:S01]  /*5420*/  @!P1 LDG.E.U16 R146, [R126.64+0x8] ;  /* 0x000008047e929981 */ /* 0x000f22000c1e1500 */
[----:B------:R-:W-:Y:S01]  /*5430*/  ISETP.GE.AND P1, PT, R251, c[0x0][0x178], PT ;  /* 0x00005e00fb007a0c */ /* 0x000fe20003f26270 */
[----:B------:R-:W-:Y:S02]  /*5440*/  FMUL R147, R173, R147 ;  /* 0x00000093ad937220 */ /* 0x000fe40000400000 */
[----:B------:R-:W5:Y:S01]  /*5450*/  @!P0 LDG.E.U16 R229, [R126.64+0x400] ;  /* 0x000400047ee58981 */ /* 0x000f62000c1e1500 */
[----:B------:R-:W-:Y:S01]  /*5460*/  ISETP.GE.AND P0, PT, R142, c[0x0][0x178], PT ;  /* 0x00005e008e007a0c */ /* 0x000fe20003f06270 */
[----:B------:R-:W-:Y:S01]  /*5470*/  @P6 FMUL R153, R153, 0.25 ;  /* 0x3e80000099996820 */ /* 0x000fe20000400000 */
[----:B------:R-:W0:Y:S01]  /*5480*/  MUFU.RCP R225, R225 ;  /* 0x000000e100e17308 */ /* 0x000e220000001000 */
[----:B------:R-:W-:Y:S01]  /*5490*/  FMUL R189, R189, R202 ;  /* 0x000000cabdbd7220 */ /* 0x000fe20000400000 */
[----:B------:R-:W-:Y:S01]  /*54a0*/  FMUL R200, R200, R147 ;  /* 0x00000093c8c87220 */ /* 0x000fe20000400000 */
[----:B------:R-:W-:-:S05]  /*54b0*/  PRMT R147, RZ, 0x7610, R147 ;  /* 0x00007610ff937816 */ /* 0x000fca0000000093 */
[----:B------:R-:W1:Y:S01]  /*54c0*/  MUFU.RCP R179, R179 ;  /* 0x000000b300b37308 */ /* 0x000e620000001000 */
[----:B------:R-:W5:Y:S07]  /*54d0*/  @!P1 LDG.E.U16 R147, [R126.64+0xe] ;  /* 0x00000e047e939981 */ /* 0x000f6e000c1e1500 */
[----:B------:R0:W-:Y:S02]  /*54e0*/  MUFU.RCP R202, R153 ;  /* 0x0000009900ca7308 */ /* 0x0001e40000001000 */
[----:B0-----:R-:W-:Y:S01]  /*54f0*/  PRMT R153, RZ, 0x7610, R153 ;  /* 0x00007610ff997816 */ /* 0x001fe20000000099 */
[----:B------:R-:W-:-:S05]  /*5500*/  FADD R152, R152, 1 ;  /* 0x3f80000098987421 */ /* 0x000fca0000000000 */
[----:B------:R-:W5:Y:S01]  /*5510*/  @!P0 LDG.E.U16 R153, [R126.64+0x404] ;  /* 0x000404047e998981 */ /* 0x000f62000c1e1500 */
[----:B------:R-:W-:Y:S01]  /*5520*/  ISETP.GE.AND P0, PT, R139, c[0x0][0x178], PT ;  /* 0x00005e008b007a0c */ /* 0x000fe20003f06270 */
[----:B------:R-:W0:Y:S01]  /*5530*/  MUFU.RCP R218, R218 ;  /* 0x000000da00da7308 */ /* 0x000e220000001000 */
[----:B------:R-:W-:Y:S01]  /*5540*/  ISETP.GE.AND P1, PT, R143, c[0x0][0x178], PT ;  /* 0x00005e008f007a0c */ /* 0x000fe20003f26270 */
[----:B------:R-:W-:Y:S01]  /*5550*/  FMUL R188, R188, R195 ;  /* 0x000000c3bcbc7220 */ /* 0x000fe20000400000 */
[----:B------:R-:W-:Y:S01]  /*5560*/  FMUL R205, R225, R205 ;  /* 0x000000cde1cd7220 */ /* 0x000fe20000400000 */
[----:B------:R-:W-:Y:S01]  /*5570*/  FSEL R195, R171, 1, P6 ;  /* 0x3f800000abc37808 */ /* 0x000fe20003000000 */
[----:B-1----:R-:W-:Y:S01]  /*5580*/  FMUL R227, R179, R227 ;  /* 0x000000e3b3e37220 */ /* 0x002fe20000400000 */
[----:B------:R-:W-:Y:S02]  /*5590*/  PRMT R225, RZ, 0x7610, R225 ;  /* 0x00007610ffe17816 */ /* 0x000fe400000000e1 */
[----:B------:R-:W-:Y:S01]  /*55a0*/  FSETP.GT.AND P6, PT, R152, 8.50705917302346158658e+37, PT ;  /* 0x7e8000009800780b */ /* 0x000fe20003fc4000 */
[----:B------:R-:W-:Y:S01]  /*55b0*/  FMUL R183, R183, R227 ;  /* 0x000000e3b7b77220 */ /* 0x000fe20000400000 */
[----:B------:R-:W-:-:S02]  /*55c0*/  PRMT R227, RZ, 0x7610, R227 ;  /* 0x00007610ffe37816 */ /* 0x000fc400000000e3 */
[----:B------:R-:W5:Y:S01]  /*55d0*/  @!P0 LDG.E.U16 R225, [R126.64+0x40a] ;  /* 0x00040a047ee18981 */ /* 0x000f62000c1e1500 */
[----:B------:R-:W-:Y:S01]  /*55e0*/  FADD R157, R157, 1 ;  /* 0x3f8000009d9d7421 */ /* 0x000fe20000000000 */
[----:B------:R-:W1:Y:S02]  /*55f0*/  MUFU.RCP R219, R219 ;  /* 0x000000db00db7308 */ /* 0x000e640000001000 */
[----:B------:R-:W5:Y:S01]  /*5600*/  @!P1 LDG.E.U16 R227, [R126.64+0x402] ;  /* 0x000402047ee39981 */ /* 0x000f62000c1e1500 */
[----:B------:R-:W-:Y:S01]  /*5610*/  ISETP.GE.AND P1, PT, R140, c[0x0][0x178], PT ;  /* 0x00005e008c007a0c */ /* 0x000fe20003f26270 */
[----:B0-----:R-:W-:Y:S01]  /*5620*/  FMUL R218, R218, R162 ;  /* 0x000000a2dada7220 */ /* 0x001fe20000400000 */
[----:B------:R-:W-:Y:S02]  /*5630*/  FSEL R162, R171, 1, P6 ;  /* 0x3f800000aba27808 */ /* 0x000fe40003000000 */
[----:B------:R-:W-:Y:S01]  /*5640*/  @P6 FMUL R152, R152, 0.25 ;  /* 0x3e80000098986820 */ /* 0x000fe20000400000 */
[----:B------:R-:W-:-:S03]  /*5650*/  FSETP.GT.AND P6, PT, R157, 8.50705917302346158658e+37, PT ;  /* 0x7e8000009d00780b */ /* 0x000fc60003fc4000 */
[----:B------:R0:W1:Y:S01]  /*5660*/  MUFU.RCP R173, R152 ;  /* 0x0000009800ad7308 */ /* 0x0000620000001000 */
[----:B------:R-:W-:Y:S02]  /*5670*/  P2R R180, PR, RZ, 0x4 ;  /* 0x00000004ffb47803 */ /* 0x000fe40000000000 */
[----:B0-----:R-:W-:Y:S02]  /*5680*/  PRMT R152, RZ, 0x7610, R152 ;  /* 0x00007610ff987816 */ /* 0x001fe40000000098 */
[----:B------:R-:W-:-:S05]  /*5690*/  ISETP.GE.AND P2, PT, R252, c[0x0][0x178], PT ;  /* 0x00005e00fc007a0c */ /* 0x000fca0003f46270 */
[----:B------:R-:W-:Y:S01]  /*56a0*/  @P6 FMUL R157, R157, 0.25 ;  /* 0x3e8000009d9d6820 */ /* 0x000fe20000400000 */
[----:B------:R-:W5:Y:S01]  /*56b0*/  @!P1 LDG.E.U16 R152, [R126.64+0x408] ;  /* 0x000408047e989981 */ /* 0x000f62000c1e1500 */
[----:B------:R-:W-:Y:S01]  /*56c0*/  ISETP.GE.AND P1, PT, R138, c[0x0][0x178], PT ;  /* 0x00005e008a007a0c */ /* 0x000fe20003f26270 */
[----:B-1----:R-:W-:Y:S01]  /*56d0*/  FMUL R231, R219, R231 ;  /* 0x000000e7dbe77220 */ /* 0x002fe20000400000 */
[----:B------:R-:W-:Y:S01]  /*56e0*/  ISETP.GE.AND P0, PT, R137, c[0x0][0x178], PT ;  /* 0x00005e0089007a0c */ /* 0x000fe20003f06270 */
[----:B------:R0:W1:Y:S02]  /*56f0*/  MUFU.RCP R159, R157 ;  /* 0x0000009d009f7308 */ /* 0x0000640000001000 */
[----:B------:R-:W-:Y:S01]  /*5700*/  FMUL R181, R181, R231 ;  /* 0x000000e7b5b57220 */ /* 0x000fe20000400000 */
[----:B------:R-:W-:Y:S01]  /*5710*/  PRMT R231, RZ, 0x7610, R231 ;  /* 0x00007610ffe77816 */ /* 0x000fe200000000e7 */
[----:B------:R-:W-:Y:S01]  /*5720*/  FMUL R195, R202, R195 ;  /* 0x000000c3cac37220 */ /* 0x000fe20000400000 */
[----:B------:R-:W-:-:S02]  /*5730*/  IADD3 R72, R170, 0x400, RZ ;  /* 0x00000400aa487810 */ /* 0x000fc40007ffe0ff */
[----:B0-----:R-:W-:Y:S02]  /*5740*/  PRMT R157, RZ, 0x7610, R157 ;  /* 0x00007610ff9d7816 */ /* 0x001fe4000000009d */
[----:B------:R-:W5:Y:S01]  /*5750*/  @!P2 LDG.E.U16 R231, [R126.64+0xc] ;  /* 0x00000c047ee7a981 */ /* 0x000f62000c1e1500 */
[----:B------:R-:W-:Y:S02]  /*5760*/  PRMT R202, RZ, 0x7610, R202 ;  /* 0x00007610ffca7816 */ /* 0x000fe400000000ca */
[----:B------:R-:W-:Y:S01]  /*5770*/  ISETP.GE.AND P2, PT, R141, c[0x0][0x178], PT ;  /* 0x00005e008d007a0c */ /* 0x000fe20003f46270 */
[----:B------:R-:W5:Y:S01]  /*5780*/  @!P1 LDG.E.U16 R157, [R126.64+0x40c] ;  /* 0x00040c047e9d9981 */ /* 0x000f62000c1e1500 */
[----:B------:R-:W-:-:S03]  /*5790*/  ISETP.GE.AND P1, PT, R72, c[0x0][0x178], PT ;  /* 0x00005e0048007a0c */ /* 0x000fc60003f26270 */
[----:B------:R-:W5:Y:S01]  /*57a0*/  @!P0 LDG.E.U16 R202, [R126.64+0x40e] ;  /* 0x00040e047eca8981 */ /* 0x000f62000c1e1500 */
[----:B------:R-:W-:Y:S01]  /*57b0*/  ISETP.GE.AND P0, PT, R136, c[0x0][0x178], PT ;  /* 0x00005e0088007a0c */ /* 0x000fe20003f06270 */
[----:B------:R-:W-:Y:S01]  /*57c0*/  FMUL R187, R187, R226 ;  /* 0x000000e2bbbb7220 */ /* 0x000fe20000400000 */
[----:B------:R-:W-:Y:S02]  /*57d0*/  PRMT R226, RZ, 0x7610, R226 ;  /* 0x00007610ffe27816 */ /* 0x000fe400000000e2 */
[----:B------:R-:W-:Y:S01]  /*57e0*/  PRMT R221, RZ, 0x7610, R221 ;  /* 0x00007610ffdd7816 */ /* 0x000fe200000000dd */
[----:B------:R-:W-:Y:S01]  /*57f0*/  FMUL R162, R173, R162 ;  /* 0x000000a2ada27220 */ /* 0x000fe20000400000 */
[----:B------:R-:W-:Y:S02]  /*5800*/  PRMT R173, RZ, 0x7610, R173 ;  /* 0x00007610ffad7816 */ /* 0x000fe400000000ad */
[C---:B------:R-:W-:Y:S01]  /*5810*/  IADD3 R78, R170.reuse, 0x403, RZ ;  /* 0x00000403aa4e7810 */ /* 0x040fe20007ffe0ff */
[----:B------:R-:W5:Y:S01]  /*5820*/  @!P2 LDG.E.U16 R226, [R126.64+0x406] ;  /* 0x000406047ee2a981 */ /* 0x000f62000c1e1500 */
[----:B------:R-:W-:-:S02]  /*5830*/  IADD3 R81, R170, 0x404, RZ ;  /* 0x00000404aa517810 */ /* 0x000fc40007ffe0ff */
[----:B------:R-:W-:Y:S01]  /*5840*/  ISETP.GE.AND P2, PT, R78, c[0x0][0x178], PT ;  /* 0x00005e004e007a0c */ /* 0x000fe20003f46270 */
[----:B------:R-:W5:Y:S01]  /*5850*/  @!P1 LDG.E.U16 R221, [R126.64+0x800] ;  /* 0x000800047edd9981 */ /* 0x000f62000c1e1500 */
[----:B------:R-:W-:-:S03]  /*5860*/  FADD R158, R158, 1 ;  /* 0x3f8000009e9e7421 */ /* 0x000fc60000000000 */
[----:B------:R-:W5:Y:S01]  /*5870*/  @!P0 LDG.E.U16 R173, [R126.64+0x802] ;  /* 0x000802047ead8981 */ /* 0x000f62000c1e1500 */
[----:B------:R-:W-:Y:S01]  /*5880*/  ISETP.GE.AND P0, PT, R81, c[0x0][0x178], PT ;  /* 0x00005e0051007a0c */ /* 0x000fe20003f06270 */
[----:B------:R-:W-:Y:S01]  /*5890*/  FMUL R166, R166, R218 ;  /* 0x000000daa6a67220 */ /* 0x000fe20000400000 */
[----:B------:R-:W-:Y:S01]  /*58a0*/  PRMT R210, RZ, 0x7610, R210 ;  /* 0x00007610ffd27816 */ /* 0x000fe200000000d2 */
[----:B------:R-:W-:Y:S01]  /*58b0*/  FMUL R192, R192, R162 ;  /* 0x000000a2c0c07220 */ /* 0x000fe20000400000 */
[----:B------:R-:W-:Y:S02]  /*58c0*/  FSEL R218, R171, 1, P6 ;  /* 0x3f800000abda7808 */ /* 0x000fe40003000000 */
[----:B------:R-:W-:Y:S02]  /*58d0*/  FSETP.GT.AND P6, PT, R158, 8.50705917302346158658e+37, PT ;  /* 0x7e8000009e00780b */ /* 0x000fe40003fc4000 */
[----:B------:R-:W-:Y:S01]  /*58e0*/  PRMT R162, RZ, 0x7610, R162 ;  /* 0x00007610ffa27816 */ /* 0x000fe200000000a2 */
[----:B------:R-:W5:Y:S05]  /*58f0*/  @!P2 LDG.E.U16 R210, [R126.64+0x806] ;  /* 0x000806047ed2a981 */ /* 0x000f6a000c1e1500 */
[----:B------:R-:W5:Y:S01]  /*5900*/  @!P0 LDG.E.U16 R162, [R126.64+0x808] ;  /* 0x000808047ea28981 */ /* 0x000f62000c1e1500 */
[----:B------:R-:W-:-:S04]  /*5910*/  FADD R239, R239, 1 ;  /* 0x3f800000efef7421 */ /* 0x000fc80000000000 */
[----:B------:R-:W-:Y:S01]  /*5920*/  @P6 FMUL R158, R158, 0.25 ;  /* 0x3e8000009e9e6820 */ /* 0x000fe20000400000 */
[----:B------:R-:W-:Y:S02]  /*5930*/  FSEL R219, R171, 1, P6 ;  /* 0x3f800000abdb7808 */ /* 0x000fe40003000000 */
[----:B------:R-:W-:Y:S02]  /*5940*/  FSETP.GT.AND P6, PT, R239, 8.50705917302346158658e+37, PT ;  /* 0x7e800000ef00780b */ /* 0x000fe40003fc4000 */
[C---:B------:R-:W-:Y:S01]  /*5950*/  IADD3 R89, R170.reuse, 0x407, RZ ;  /* 0x00000407aa597810 */ /* 0x040fe20007ffe0ff */
[----:B------:R-:W0:Y:S01]  /*5960*/  MUFU.RCP R158, R158 ;  /* 0x0000009e009e7308 */ /* 0x000e220000001000 */
[----:B------:R-:W-:Y:S02]  /*5970*/  P2R R207, PR, RZ, 0x10 ;  /* 0x00000010ffcf7803 */ /* 0x000fe40000000000 */
[C---:B------:R-:W-:Y:S02]  /*5980*/  IADD3 R75, R170.reuse, 0x402, RZ ;  /* 0x00000402aa4b7810 */ /* 0x040fe40007ffe0ff */
[----:B------:R-:W-:Y:S01]  /*5990*/  ISETP.GE.AND P4, PT, R89, c[0x0][0x178], PT ;  /* 0x00005e0059007a0c */ /* 0x000fe20003f86270 */
[----:B-1----:R-:W-:Y:S01]  /*59a0*/  FMUL R218, R159, R218 ;  /* 0x000000da9fda7220 */ /* 0x002fe20000400000 */
[----:B------:R-:W-:Y:S01]  /*59b0*/  P2R R160, PR, RZ, 0x8 ;  /* 0x00000008ffa07803 */ /* 0x000fe20000000000 */
[----:B------:R-:W-:Y:S01]  /*59c0*/  FADD R213, R213, 1 ;  /* 0x3f800000d5d57421 */ /* 0x000fe20000000000 */
[----:B------:R-:W-:Y:S01]  /*59d0*/  ISETP.GE.AND P3, PT, R75, c[0x0][0x178], PT ;  /* 0x00005e004b007a0c */ /* 0x000fe20003f66270 */
[----:B------:R-:W-:Y:S01]  /*59e0*/  FMUL R193, R193, R218 ;  /* 0x000000dac1c17220 */ /* 0x000fe20000400000 */
[----:B------:R-:W-:Y:S01]  /*59f0*/  IADD3 R86, R170, 0x406, RZ ;  /* 0x00000406aa567810 */ /* 0x000fe20007ffe0ff */
[----:B------:R-:W-:Y:S01]  /*5a00*/  @P6 FMUL R239, R239, 0.25 ;  /* 0x3e800000efef6820 */ /* 0x000fe20000400000 */
[----:B------:R-:W-:-:S02]  /*5a10*/  PRMT R218, RZ, 0x7610, R218 ;  /* 0x00007610ffda7816 */ /* 0x000fc400000000da */
[----:B------:R-:W-:Y:S02]  /*5a20*/  P2R R208, PR, RZ, 0x20 ;  /* 0x00000020ffd07803 */ /* 0x000fe40000000000 */
[----:B------:R-:W-:Y:S02]  /*5a30*/  FSEL R238, R171, 1, P6 ;  /* 0x3f800000abee7808 */ /* 0x000fe40003000000 */
[----:B------:R-:W-:Y:S01]  /*5a40*/  FSETP.GT.AND P6, PT, R213, 8.50705917302346158658e+37, PT ;  /* 0x7e800000d500780b */ /* 0x000fe20003fc4000 */
[----:B0-----:R-:W-:Y:S01]  /*5a50*/  FMUL R219, R158, R219 ;  /* 0x000000db9edb7220 */ /* 0x001fe20000400000 */
[----:B------:R-:W-:Y:S01]  /*5a60*/  ISETP.GE.AND P5, PT, R86, c[0x0][0x178], PT ;  /* 0x00005e0056007a0c */ /* 0x000fe20003fa6270 */
[----:B------:R-:W5:Y:S01]  /*5a70*/  @!P4 LDG.E.U16 R218, [R126.64+0x80e] ;  /* 0x00080e047edac981 */ /* 0x000f62000c1e1500 */
[----:B------:R-:W-:Y:S01]  /*5a80*/  PRMT R220, RZ, 0x7610, R220 ;  /* 0x00007610ffdc7816 */ /* 0x000fe200000000dc */
[----:B------:R-:W-:Y:S01]  /*5a90*/  FMUL R190, R190, R219 ;  /* 0x000000dbbebe7220 */ /* 0x000fe20000400000 */
[----:B------:R-:W-:-:S04]  /*5aa0*/  PRMT R219, RZ, 0x7610, R219 ;  /* 0x00007610ffdb7816 */ /* 0x000fc800000000db */
[----:B------:R-:W5:Y:S01]  /*5ab0*/  @!P3 LDG.E.U16 R220, [R126.64+0x804] ;  /* 0x000804047edcb981 */ /* 0x000f62000c1e1500 */
[----:B------:R-:W-:Y:S02]  /*5ac0*/  IADD3 R84, R170, 0x405, RZ ;  /* 0x00000405aa547810 */ /* 0x000fe40007ffe0ff */
[----:B------:R-:W-:Y:S01]  /*5ad0*/  @P6 FMUL R213, R213, 0.25 ;  /* 0x3e800000d5d56820 */ /* 0x000fe20000400000 */
[----:B------:R-:W-:Y:S01]  /*5ae0*/  FSEL R179, R171, 1, P6 ;  /* 0x3f800000abb37808 */ /* 0x000fe20003000000 */
[----:B------:R-:W5:Y:S01]  /*5af0*/  @!P5 LDG.E.U16 R219, [R126.64+0x80c] ;  /* 0x00080c047edbd981 */ /* 0x000f62000c1e1500 */
[----:B------:R-:W-:Y:S01]  /*5b00*/  ISETP.GE.AND P6, PT, R84, c[0x0][0x178], PT ;  /* 0x00005e0054007a0c */ /* 0x000fe20003fc6270 */
[----:B------:R-:W-:Y:S01]  /*5b10*/  FMUL R195, R217, R195 ;  /* 0x000000c3d9c37220 */ /* 0x000fe20000400000 */
[----:B------:R-:W-:-:S11]  /*5b20*/  PRMT R217, RZ, 0x7610, R217 ;  /* 0x00007610ffd97816 */ /* 0x000fd600000000d9 */
[----:B------:R-:W5:Y:S01]  /*5b30*/  @!P6 LDG.E.U16 R217, [R126.64+0x80a] ;  /* 0x00080a047ed9e981 */ /* 0x000f62000c1e1500 */
[----:B------:R-:W-:Y:S01]  /*5b40*/  FMUL R196, R196, R205 ;  /* 0x000000cdc4c47220 */ /* 0x000fe20000400000 */
[----:B------:R-:W-:Y:S02]  /*5b50*/  P2R R205, PR, RZ, 0x2 ;  /* 0x00000002ffcd7803 */ /* 0x000fe40000000000 */
[----:B------:R-:W-:Y:S02]  /*5b60*/  ISETP.GE.AND P1, PT, R57, c[0x0][0x178], PT ;  /* 0x00005e0039007a0c */ /* 0x000fe40003f26270 */
[----:B------:R-:W-:Y:S02]  /*5b70*/  P2R R158, PR, RZ, 0x8 ;  /* 0x00000008ff9e7803 */ /* 0x000fe40000000000 */
[----:B------:R-:W-:-:S04]  /*5b80*/  ISETP.GE.AND P3, PT, R170, c[0x0][0x178], PT ;  /* 0x00005e00aa007a0c */ /* 0x000fc80003f66270 */
[----:B--2---:R-:W-:Y:S02]  /*5b90*/  SEL R236, R236, RZ, !P3 ;  /* 0x000000ffecec7207 */ /* 0x004fe40005800000 */
[----:B------:R-:W-:Y:S02]  /*5ba0*/  ISETP.GE.AND P3, PT, R63, c[0x0][0x178], PT ;  /* 0x00005e003f007a0c */ /* 0x000fe40003f66270 */
[----:B---3--:R-:W-:Y:S02]  /*5bb0*/  SEL R186, R186, RZ, !P1 ;  /* 0x000000ffbaba7207 */ /* 0x008fe40004800000 */
[----:B------:R-:W-:-:S04]  /*5bc0*/  ISETP.GE.AND P1, PT, R60, c[0x0][0x178], PT ;  /* 0x00005e003c007a0c */ /* 0x000fc80003f26270 */
[----:B------:R-:W-:Y:S02]  /*5bd0*/  SEL R235, R235, RZ, !P1 ;  /* 0x000000ffebeb7207 */ /* 0x000fe40004800000 */
[----:B------:R-:W-:-:S04]  /*5be0*/  ISETP.GE.AND P1, PT, R66, c[0x0][0x178], PT ;  /* 0x00005e0042007a0c */ /* 0x000fc80003f26270 */
[----:B----4-:R-:W-:Y:S02]  /*5bf0*/  SEL R146, R146, RZ, !P1 ;  /* 0x000000ff92927207 */ /* 0x010fe40004800000 */
[----:B------:R-:W-:-:S04]  /*5c00*/  ISETP.GE.AND P1, PT, R69, c[0x0][0x178], PT ;  /* 0x00005e0045007a0c */ /* 0x000fc80003f26270 */
[----:B------:R-:W-:Y:S02]  /*5c10*/  SEL R232, R232, RZ, !P1 ;  /* 0x000000ffe8e87207 */ /* 0x000fe40004800000 */
[----:B------:R-:W-:-:S04]  /*5c20*/  ISETP.GE.AND P1, PT, R251, c[0x0][0x178], PT ;  /* 0x00005e00fb007a0c */ /* 0x000fc80003f26270 */
[----:B-----5:R-:W-:Y:S02]  /*5c30*/  SEL R147, R147, RZ, !P1 ;  /* 0x000000ff93937207 */ /* 0x020fe40004800000 */
[----:B------:R-:W-:-:S04]  /*5c40*/  ISETP.GE.AND P1, PT, R144, c[0x0][0x178], PT ;  /* 0x00005e0090007a0c */ /* 0x000fc80003f26270 */
[----:B------:R-:W-:Y:S02]  /*5c50*/  SEL R229, R229, RZ, !P1 ;  /* 0x000000ffe5e57207 */ /* 0x000fe40004800000 */
[----:B------:R-:W-:Y:S02]  /*5c60*/  ISETP.GE.AND P1, PT, R142, c[0x0][0x178], PT ;  /* 0x00005e008e007a0c */ /* 0x000fe40003f26270 */
[----:B------:R-:W-:Y:S01]  /*5c70*/  SEL R234, R234, RZ, !P3 ;  /* 0x000000ffeaea7207 */ /* 0x000fe20005800000 */
[----:B------:R-:W-:Y:S02]  /*5c80*/  HADD2.F32 R232, -RZ, R232.H0_H0 ;  /* 0x200000e8ffe87230 */ /* 0x000fe40000004100 */
[----:B------:R-:W-:Y:S02]  /*5c90*/  HADD2.F32 R147, -RZ, R147.H0_H0 ;  /* 0x20000093ff937230 */ /* 0x000fe40000004100 */
[----:B------:R-:W-:Y:S01]  /*5ca0*/  HADD2.F32 R234, -RZ, R234.H0_H0 ;  /* 0x200000eaffea7230 */ /* 0x000fe20000004100 */
[----:B------:R-:W-:-:S02]  /*5cb0*/  SEL R153, R153, RZ, !P1 ;  /* 0x000000ff99997207 */ /* 0x000fc40004800000 */
[----:B------:R-:W-:Y:S02]  /*5cc0*/  ISETP.GE.AND P1, PT, R139, c[0x0][0x178], PT ;  /* 0x00005e008b007a0c */ /* 0x000fe40003f26270 */
[----:B------:R-:W-:Y:S01]  /*5cd0*/  FMUL R148, R234, R148 ;  /* 0x00000094ea947220 */ /* 0x000fe20000400000 */
[----:B------:R-:W-:Y:S01]  /*5ce0*/  FMUL R234, R232, R230 ;  /* 0x000000e6e8ea7220 */ /* 0x000fe20000400000 */
[----:B------:R-:W-:Y:S01]  /*5cf0*/  FMUL R232, R147, R151 ;  /* 0x0000009793e87220 */ /* 0x000fe20000400000 */
[----:B------:R-:W-:Y:S02]  /*5d00*/  PRMT R147, RZ, 0x7610, R147 ;  /* 0x00007610ff937816 */ /* 0x000fe40000000093 */
[----:B------:R-:W-:Y:S02]  /*5d10*/  SEL R225, R225, RZ, !P1 ;  /* 0x000000ffe1e17207 */ /* 0x000fe40004800000 */
[----:B------:R-:W-:Y:S02]  /*5d20*/  ISETP.GE.AND P1, PT, R135, c[0x0][0x178], PT ;  /* 0x00005e0087007a0c */ /* 0x000fe40003f26270 */
[----:B------:R-:W-:-:S11]  /*5d30*/  PRMT R151, RZ, 0x7610, R151 ;  /* 0x00007610ff977816 */ /* 0x000fd60000000097 */
[----:B------:R-:W2:Y:S01]  /*5d40*/  @!P1 LDG.E.U16 R147, [R126.64+0xc00] ;  /* 0x000c00047e939981 */ /* 0x000ea2000c1e1500 */
[----:B------:R-:W-:Y:S01]  /*5d50*/  ISETP.GE.AND P1, PT, R133, c[0x0][0x178], PT ;  /* 0x00005e0085007a0c */ /* 0x000fe20003f26270 */
[----:B------:R-:W-:Y:S01]  /*5d60*/  HADD2.F32 R153, -RZ, R153.H0_H0 ;  /* 0x20000099ff997230 */ /* 0x000fe20000004100 */
[----:B------:R-:W-:-:S04]  /*5d70*/  ISETP.GE.AND P3, PT, R252, c[0x0][0x178], PT ;  /* 0x00005e00fc007a0c */ /* 0x000fc80003f66270 */
[----:B------:R-:W-:-:S07]  /*5d80*/  FMUL R223, R153, R223 ;  /* 0x000000df99df7220 */ /* 0x000fce0000400000 */
[----:B------:R-:W3:Y:S01]  /*5d90*/  @!P1 LDG.E.U16 R151, [R126.64+0xc04] ;  /* 0x000c04047e979981 */ /* 0x000ee2000c1e1500 */
[----:B------:R-:W-:Y:S02]  /*5da0*/  ISETP.GE.AND P1, PT, R132, c[0x0][0x178], PT ;  /* 0x00005e0084007a0c */ /* 0x000fe40003f26270 */
[----:B------:R-:W-:Y:S02]  /*5db0*/  PRMT R153, RZ, 0x7610, R153 ;  /* 0x00007610ff997816 */ /* 0x000fe40000000099 */
[----:B------:R-:W-:-:S09]  /*5dc0*/  SEL R231, R231, RZ, !P3 ;  /* 0x000000ffe7e77207 */ /* 0x000fd20005800000 */
[----:B------:R-:W4:Y:S01]  /*5dd0*/  @!P1 LDG.E.U16 R153, [R126.64+0xc06] ;  /* 0x000c06047e999981 */ /* 0x000f22000c1e1500 */
[----:B------:R-:W-:-:S04]  /*5de0*/  ISETP.GE.AND P3, PT, R143, c[0x0][0x178], PT ;  /* 0x00005e008f007a0c */ /* 0x000fc80003f66270 */
[----:B------:R-:W-:Y:S02]  /*5df0*/  SEL R227, R227, RZ, !P3 ;  /* 0x000000ffe3e37207 */ /* 0x000fe40005800000 */
[----:B------:R-:W-:Y:S02]  /*5e00*/  ISETP.GE.AND P3, PT, R140, c[0x0][0x178], PT ;  /* 0x00005e008c007a0c */ /* 0x000fe40003f66270 */
[----:B------:R-:W-:Y:S02]  /*5e10*/  ISETP.NE.AND P1, PT, R205, RZ, PT ;  /* 0x000000ffcd00720c */ /* 0x000fe40003f25270 */
[----:B------:R-:W-:Y:S02]  /*5e20*/  SEL R152, R152, RZ, !P3 ;  /* 0x000000ff98987207 */ /* 0x000fe40005800000 */
[----:B------:R-:W-:Y:S02]  /*5e30*/  ISETP.GE.AND P3, PT, R138, c[0x0][0x178], PT ;  /* 0x00005e008a007a0c */ /* 0x000fe40003f66270 */
[----:B------:R-:W-:-:S02]  /*5e40*/  P2R R159, PR, RZ, 0x4 ;  /* 0x00000004ff9f7803 */ /* 0x000fc40000000000 */
[----:B------:R-:W-:Y:S01]  /*5e50*/  ISETP.GE.AND P2, PT, R141, c[0x0][0x178], PT ;  /* 0x00005e008d007a0c */ /* 0x000fe20003f46270 */
[----:B------:R-:W-:Y:S01]  /*5e60*/  HADD2.F32 R227, -RZ, R227.H0_H0 ;  /* 0x200000e3ffe37230 */ /* 0x000fe20000004100 */
[----:B------:R-:W-:Y:S02]  /*5e70*/  SEL R157, R157, RZ, !P3 ;  /* 0x000000ff9d9d7207 */ /* 0x000fe40005800000 */
[----:B------:R-:W-:Y:S02]  /*5e80*/  SEL R221, R221, RZ, !P1 ;  /* 0x000000ffdddd7207 */ /* 0x000fe40004800000 */
[----:B------:R-:W-:Y:S01]  /*5e90*/  ISETP.GE.AND P1, PT, R131, c[0x0][0x178], PT ;  /* 0x00005e0083007a0c */ /* 0x000fe20003f26270 */
[----:B------:R-:W-:Y:S01]  /*5ea0*/  HADD2.F32 R152, -RZ, R152.H0_H0 ;  /* 0x20000098ff987230 */ /* 0x000fe20000004100 */
[----:B------:R-:W-:Y:S02]  /*5eb0*/  ISETP.GE.AND P3, PT, R134, c[0x0][0x178], PT ;  /* 0x00005e0086007a0c */ /* 0x000fe40003f66270 */
[----:B------:R-:W-:-:S02]  /*5ec0*/  SEL R226, R226, RZ, !P2 ;  /* 0x000000ffe2e27207 */ /* 0x000fc40005000000 */
[----:B------:R-:W-:Y:S01]  /*5ed0*/  ISETP.GE.AND P2, PT, R137, c[0x0][0x178], PT ;  /* 0x00005e0089007a0c */ /* 0x000fe20003f46270 */
[----:B------:R-:W-:Y:S01]  /*5ee0*/  FMUL R230, R227, R155 ;  /* 0x0000009be3e67220 */ /* 0x000fe20000400000 */
[----:B------:R-:W-:Y:S01]  /*5ef0*/  FMUL R154, R152, R154 ;  /* 0x0000009a989a7220 */ /* 0x000fe20000400000 */
[----:B------:R-:W-:Y:S02]  /*5f00*/  PRMT R155, RZ, 0x7610, R155 ;  /* 0x00007610ff9b7816 */ /* 0x000fe4000000009b */
[----:B------:R-:W-:Y:S02]  /*5f10*/  PRMT R152, RZ, 0x7610, R152 ;  /* 0x00007610ff987816 */ /* 0x000fe40000000098 */
[----:B------:R-:W-:Y:S02]  /*5f20*/  SEL R202, R202, RZ, !P2 ;  /* 0x000000ffcaca7207 */ /* 0x000fe40005000000 */
[----:B------:R-:W-:Y:S01]  /*5f30*/  ISETP.NE.AND P2, PT, R159, RZ, PT ;  /* 0x000000ff9f00720c */ /* 0x000fe20003f45270 */
[----:B------:R-:W-:Y:S01]  /*5f40*/  HADD2.F32 R157, -RZ, R157.H0_H0 ;  /* 0x2000009dff9d7230 */ /* 0x000fe20000004100 */
[----:B------:R-:W5:Y:S01]  /*5f50*/  @!P1 LDG.E.U16 R155, [R126.64+0xc08] ;  /* 0x000c08047e9b9981 */ /* 0x000f62000c1e1500 */
[----:B------:R-:W-:-:S02]  /*5f60*/  ISETP.GE.AND P1, PT, R130, c[0x0][0x178], PT ;  /* 0x00005e0082007a0c */ /* 0x000fc40003f26270 */
[----:B------:R-:W-:Y:S01]  /*5f70*/  SEL R210, R210, RZ, !P2 ;  /* 0x000000ffd2d27207 */ /* 0x000fe20005000000 */
[----:B------:R-:W5:Y:S01]  /*5f80*/  @!P3 LDG.E.U16 R152, [R126.64+0xc02] ;  /* 0x000c02047e98b981 */ /* 0x000f62000c1e1500 */
[----:B------:R-:W-:Y:S01]  /*5f90*/  ISETP.GE.AND P3, PT, R136, c[0x0][0x178], PT ;  /* 0x00005e0088007a0c */ /* 0x000fe20003f66270 */
[----:B------:R-:W-:Y:S01]  /*5fa0*/  FMUL R204, R157, R204 ;  /* 0x000000cc9dcc7220 */ /* 0x000fe20000400000 */
[----:B------:R-:W-:Y:S01]  /*5fb0*/  SEL R162, R162, RZ, !P0 ;  /* 0x000000ffa2a27207 */ /* 0x000fe20004000000 */
[----:B------:R-:W-:Y:S01]  /*5fc0*/  HADD2.F32 R157, -RZ, R210.H0_H0 ;  /* 0x200000d2ff9d7230 */ /* 0x000fe20000004100 */
[----:B------:R-:W-:Y:S02]  /*5fd0*/  ISETP.GE.AND P0, PT, R123, c[0x0][0x178], PT ;  /* 0x00005e007b007a0c */ /* 0x000fe40003f06270 */
[----:B------:R-:W-:Y:S02]  /*5fe0*/  SEL R173, R173, RZ, !P3 ;  /* 0x000000ffadad7207 */ /* 0x000fe40005800000 */
[----:B------:R-:W-:-:S02]  /*5ff0*/  ISETP.NE.AND P3, PT, R158, RZ, PT ;  /* 0x000000ff9e00720c */ /* 0x000fc40003f65270 */
[----:B------:R-:W-:Y:S01]  /*6000*/  PRMT R158, RZ, 0x7610, R158 ;  /* 0x00007610ff9e7816 */ /* 0x000fe2000000009e */
[----:B------:R-:W-:Y:S01]  /*6010*/  FMUL R157, R157, R163 ;  /* 0x000000a39d9d7220 */ /* 0x000fe20000400000 */
[----:B------:R-:W-:-:S04]  /*6020*/  PRMT R163, RZ, 0x7610, R163 ;  /* 0x00007610ffa37816 */ /* 0x000fc800000000a3 */
[----:B------:R-:W5:Y:S01]  /*6030*/  @!P1 LDG.E.U16 R158, [R126.64+0xc0a] ;  /* 0x000c0a047e9e9981 */ /* 0x000f62000c1e1500 */
[----:B------:R-:W-:Y:S01]  /*6040*/  ISETP.GE.AND P1, PT, R129, c[0x0][0x178], PT ;  /* 0x00005e0081007a0c */ /* 0x000fe20003f26270 */
[----:B------:R-:W-:Y:S02]  /*6050*/  HADD2.F32 R146, -RZ, R146.H0_H0 ;  /* 0x20000092ff927230 */ /* 0x000fe40000004100 */
[----:B------:R-:W5:Y:S01]  /*6060*/  @!P0 LDG.E.U16 R163, [R126.64+0x1004] ;  /* 0x001004047ea38981 */ /* 0x000f62000c1e1500 */
[----:B------:R-:W-:Y:S01]  /*6070*/  ISETP.GE.AND P0, PT, R122, c[0x0][0x178], PT ;  /* 0x00005e007a007a0c */ /* 0x000fe20003f06270 */
[----:B------:R-:W-:Y:S01]  /*6080*/  HADD2.F32 R162, -RZ, R162.H0_H0 ;  /* 0x200000a2ffa27230 */ /* 0x000fe20000004100 */
[----:B------:R-:W-:Y:S01]  /*6090*/  PRMT R159, RZ, 0x7610, R159 ;  /* 0x00007610ff9f7816 */ /* 0x000fe2000000009f */
[----:B------:R-:W-:Y:S01]  /*60a0*/  FMUL R149, R146, R149 ;  /* 0x0000009592957220 */ /* 0x000fe20000400000 */
[----:B------:R-:W-:Y:S01]  /*60b0*/  ISETP.GE.AND P2, PT, R125, c[0x0][0x178], PT ;  /* 0x00005e007d007a0c */ /* 0x000fe20003f46270 */
[----:B------:R-:W-:Y:S01]  /*60c0*/  HADD2.F32 R146, -RZ, R225.H0_H0 ;  /* 0x200000e1ff927230 */ /* 0x000fe20000004100 */
[----:B------:R-:W-:Y:S01]  /*60d0*/  FMUL R216, R162, R216 ;  /* 0x000000d8a2d87220 */ /* 0x000fe20000400000 */
[----:B------:R-:W-:Y:S01]  /*60e0*/  PRMT R162, RZ, 0x7610, R162 ;  /* 0x00007610ffa27816 */ /* 0x000fe200000000a2 */
[----:B------:R-:W-:Y:S01]  /*60f0*/  HADD2.F32 R236, -RZ, R236.H0_H0 ;  /* 0x200000ecffec7230 */ /* 0x000fe20000004100 */
[----:B------:R-:W5:Y:S01]  /*6100*/  @!P1 LDG.E.U16 R159, [R126.64+0xc0c] ;  /* 0x000c0c047e9f9981 */ /* 0x000f62000c1e1500 */
[----:B------:R-:W-:Y:S01]  /*6110*/  FMUL R146, R146, R169 ;  /* 0x000000a992927220 */ /* 0x000fe20000400000 */
[----:B------:R-:W-:Y:S01]  /*6120*/  ISETP.GE.AND P1, PT, R128, c[0x0][0x178], PT ;  /* 0x00005e0080007a0c */ /* 0x000fe20003f26270 */
[----:B------:R-:W-:Y:S01]  /*6130*/  HADD2.F32 R186, -RZ, R186.H0_H0 ;  /* 0x200000baffba7230 */ /* 0x000fe20000004100 */
[----:B------:R-:W-:Y:S01]  /*6140*/  PRMT R169, RZ, 0x7610, R169 ;  /* 0x00007610ffa97816 */ /* 0x000fe200000000a9 */
[----:B------:R-:W5:Y:S01]  /*6150*/  @!P0 LDG.E.U16 R162, [R126.64+0x1006] ;  /* 0x001006047ea28981 */ /* 0x000f62000c1e1500 */
[----:B------:R-:W-:Y:S01]  /*6160*/  ISETP.GE.AND P0, PT, R120, c[0x0][0x178], PT ;  /* 0x00005e0078007a0c */ /* 0x000fe20003f06270 */
[----:B------:R-:W-:Y:S01]  /*6170*/  FMUL R191, R236, R191 ;  /* 0x000000bfecbf7220 */ /* 0x000fe20000400000 */
[----:B------:R-:W-:Y:S01]  /*6180*/  SEL R218, R218, RZ, !P4 ;  /* 0x000000ffdada7207 */ /* 0x000fe20006000000 */
[----:B------:R-:W-:Y:S01]  /*6190*/  FMUL R236, R186, R199 ;  /* 0x000000c7baec7220 */ /* 0x000fe20000400000 */
[----:B------:R-:W-:Y:S01]  /*61a0*/  SEL R220, R220, RZ, !P3 ;  /* 0x000000ffdcdc7207 */ /* 0x000fe20005800000 */
[----:B------:R-:W5:Y:S01]  /*61b0*/  @!P2 LDG.E.U16 R169, [R126.64+0x1000] ;  /* 0x001000047ea9a981 */ /* 0x000f62000c1e1500 */
[----:B------:R-:W-:-:S02]  /*61c0*/  PRMT R186, RZ, 0x7610, R186 ;  /* 0x00007610ffba7816 */ /* 0x000fc400000000ba */
[----:B------:R-:W-:Y:S01]  /*61d0*/  ISETP.NE.AND P2, PT, R180, RZ, PT ;  /* 0x000000ffb400720c */ /* 0x000fe20003f45270 */
[----:B------:R-:W-:Y:S01]  /*61e0*/  HADD2.F32 R180, -RZ, R218.H0_H0 ;  /* 0x200000daffb47230 */ /* 0x000fe20000004100 */
[----:B------:R-:W-:Y:S02]  /*61f0*/  ISETP.GE.AND P4, PT, R121, c[0x0][0x178], PT ;  /* 0x00005e0079007a0c */ /* 0x000fe40003f86270 */
[----:B------:R-:W-:Y:S01]  /*6200*/  PRMT R218, RZ, 0x7610, R218 ;  /* 0x00007610ffda7816 */ /* 0x000fe200000000da */
[----:B------:R-:W5:Y:S01]  /*6210*/  @!P1 LDG.E.U16 R186, [R126.64+0xc0e] ;  /* 0x000c0e047eba9981 */ /* 0x000f62000c1e1500 */
[----:B------:R-:W-:Y:S01]  /*6220*/  ISETP.NE.AND P3, PT, R160, RZ, PT ;  /* 0x000000ffa000720c */ /* 0x000fe20003f65270 */
[----:B------:R-:W-:Y:S01]  /*6230*/  HADD2.F32 R160, -RZ, R220.H0_H0 ;  /* 0x200000dcffa07230 */ /* 0x000fe20000004100 */
[----:B------:R-:W-:Y:S02]  /*6240*/  SEL R219, R219, RZ, !P5 ;  /* 0x000000ffdbdb7207 */ /* 0x000fe40006800000 */
[----:B------:R-:W-:Y:S01]  /*6250*/  ISETP.GE.AND P1, PT, R124, c[0x0][0x178], PT ;  /* 0x00005e007c007a0c */ /* 0x000fe20003f26270 */
[----:B------:R-:W5:Y:S01]  /*6260*/  @!P0 LDG.E.U16 R218, [R126.64+0x100a] ;  /* 0x00100a047eda8981 */ /* 0x000f62000c1e1500 */
[----:B------:R-:W-:Y:S01]  /*6270*/  PRMT R210, RZ, 0x7610, R210 ;  /* 0x00007610ffd27816 */ /* 0x000fe200000000d2 */
[----:B------:R-:W-:Y:S01]  /*6280*/  FMUL R160, R160, R178 ;  /* 0x000000b2a0a07220 */ /* 0x000fe20000400000 */
[----:B------:R-:W-:Y:S01]  /*6290*/  ISETP.GE.AND P0, PT, R117, c[0x0][0x178], PT ;  /* 0x00005e0075007a0c */ /* 0x000fe20003f06270 */
[----:B------:R-:W-:Y:S01]  /*62a0*/  HADD2.F32 R178, -RZ, R219.H0_H0 ;  /* 0x200000dbffb27230 */ /* 0x000fe20000004100 */
[----:B------:R-:W-:-:S02]  /*62b0*/  PRMT R199, RZ, 0x7610, R199 ;  /* 0x00007610ffc77816 */ /* 0x000fc400000000c7 */
[----:B------:R-:W5:Y:S01]  /*62c0*/  @!P4 LDG.E.U16 R210, [R126.64+0x1008] ;  /* 0x001008047ed2c981 */ /* 0x000f62000c1e1500 */
[----:B------:R-:W-:Y:S01]  /*62d0*/  ISETP.GE.AND P4, PT, R118, c[0x0][0x178], PT ;  /* 0x00005e0076007a0c */ /* 0x000fe20003f86270 */
[----:B------:R-:W-:Y:S01]  /*62e0*/  FMUL R178, R178, R164 ;  /* 0x000000a4b2b27220 */ /* 0x000fe20000400000 */
[----:B------:R-:W-:Y:S01]  /*62f0*/  PRMT R164, RZ, 0x7610, R164 ;  /* 0x00007610ffa47816 */ /* 0x000fe200000000a4 */
[----:B------:R-:W-:Y:S01]  /*6300*/  HADD2.F32 R173, -RZ, R173.H0_H0 ;  /* 0x200000adffad7230 */ /* 0x000fe20000004100 */
[----:B------:R-:W-:Y:S01]  /*6310*/  ISETP.GE.AND P5, PT, R119, c[0x0][0x178], PT ;  /* 0x00005e0077007a0c */ /* 0x000fe20003fa6270 */
[----:B------:R-:W5:Y:S01]  /*6320*/  @!P1 LDG.E.U16 R199, [R126.64+0x1002] ;  /* 0x001002047ec79981 */ /* 0x000f62000c1e1500 */
[----:B------:R-:W-:Y:S02]  /*6330*/  SEL R217, R217, RZ, !P6 ;  /* 0x000000ffd9d97207 */ /* 0x000fe40007000000 */
[----:B------:R-:W-:Y:S01]  /*6340*/  ISETP.NE.AND P1, PT, R214, RZ, PT ;  /* 0x000000ffd600720c */ /* 0x000fe20003f25270 */
[----:B------:R-:W5:Y:S01]  /*6350*/  @!P0 LDG.E.U16 R164, [R126.64+0x1400] ;  /* 0x001400047ea48981 */ /* 0x000f62000c1e1500 */
[----:B------:R-:W-:Y:S01]  /*6360*/  PRMT R214, RZ, 0x7610, R214 ;  /* 0x00007610ffd67816 */ /* 0x000fe200000000d6 */
[----:B------:R-:W-:Y:S01]  /*6370*/  FMUL R161, R173, R161 ;  /* 0x000000a1ada17220 */ /* 0x000fe20000400000 */
[----:B------:R-:W-:Y:S01]  /*6380*/  ISETP.GE.AND P0, PT, R116, c[0x0][0x178], PT ;  /* 0x00005e0074007a0c */ /* 0x000fe20003f06270 */
[----:B------:R-:W-:Y:S01]  /*6390*/  HADD2.F32 R173, -RZ, R217.H0_H0 ;  /* 0x200000d9ffad7230 */ /* 0x000fe20000004100 */
[----:B------:R-:W-:-:S02]  /*63a0*/  PRMT R217, RZ, 0x7610, R217 ;  /* 0x00007610ffd97816 */ /* 0x000fc400000000d9 */
[----:B------:R-:W5:Y:S01]  /*63b0*/  @!P4 LDG.E.U16 R214, [R126.64+0x100e] ;  /* 0x00100e047ed6c981 */ /* 0x000f62000c1e1500 */
[----:B------:R-:W-:Y:S02]  /*63c0*/  ISETP.GE.AND P4, PT, R113, c[0x0][0x178], PT ;  /* 0x00005e0071007a0c */ /* 0x000fe40003f86270 */
[----:B------:R-:W-:Y:S01]  /*63d0*/  PRMT R205, RZ, 0x7610, R205 ;  /* 0x00007610ffcd7816 */ /* 0x000fe200000000cd */
[----:B------:R-:W5:Y:S01]  /*63e0*/  @!P5 LDG.E.U16 R217, [R126.64+0x100c] ;  /* 0x00100c047ed9d981 */ /* 0x000f62000c1e1500 */
[----:B------:R-:W-:Y:S01]  /*63f0*/  ISETP.GE.AND P6, PT, R115, c[0x0][0x178], PT ;  /* 0x00005e0073007a0c */ /* 0x000fe20003fc6270 */
[----:B------:R-:W-:Y:S01]  /*6400*/  HADD2.F32 R202, -RZ, R202.H0_H0 ;  /* 0x200000caffca7230 */ /* 0x000fe20000004100 */
[----:B------:R-:W-:Y:S01]  /*6410*/  FMUL R173, R173, R165 ;  /* 0x000000a5adad7220 */ /* 0x000fe20000400000 */
[----:B------:R-:W-:Y:S01]  /*6420*/  PRMT R165, RZ, 0x7610, R165 ;  /* 0x00007610ffa57816 */ /* 0x000fe200000000a5 */
[----:B------:R-:W5:Y:S01]  /*6430*/  @!P0 LDG.E.U16 R205, [R126.64+0x1402] ;  /* 0x001402047ecd8981 */ /* 0x000f62000c1e1500 */
[----:B------:R-:W-:Y:S01]  /*6440*/  ISETP.GE.AND P5, PT, R114, c[0x0][0x178], PT ;  /* 0x00005e0072007a0c */ /* 0x000fe20003fa6270 */
[----:B------:R-:W-:Y:S01]  /*6450*/  FMUL R156, R202, R156 ;  /* 0x0000009cca9c7220 */ /* 0x000fe20000400000 */
[----:B------:R-:W-:Y:S01]  /*6460*/  PRMT R202, RZ, 0x7610, R202 ;  /* 0x00007610ffca7816 */ /* 0x000fe200000000ca */
[----:B------:R-:W-:Y:S01]  /*6470*/  FMUL R180, R180, R167 ;  /* 0x000000a7b4b47220 */ /* 0x000fe20000400000 */
[----:B------:R-:W5:Y:S01]  /*6480*/  @!P4 LDG.E.U16 R165, [R126.64+0x1408] ;  /* 0x001408047ea5c981 */ /* 0x000f62000c1e1500 */
[----:B------:R-:W-:-:S03]  /*6490*/  PRMT R167, RZ, 0x7610, R167 ;  /* 0x00007610ffa77816 */ /* 0x000fc600000000a7 */
[----:B------:R-:W5:Y:S05]  /*64a0*/  @!P6 LDG.E.U16 R202, [R126.64+0x1404] ;  /* 0x001404047ecae981 */ /* 0x000f6a000c1e1500 */
[----:B------:R-:W5:Y:S01]  /*64b0*/  @!P5 LDG.E.U16 R167, [R126.64+0x1406] ;  /* 0x001406047ea7d981 */ /* 0x000f62000c1e1500 */
[----:B------:R-:W-:Y:S02]  /*64c0*/  PRMT R220, RZ, 0x7610, R220 ;  /* 0x00007610ffdc7816 */ /* 0x000fe400000000dc */
[----:B------:R-:W-:-:S04]  /*64d0*/  PRMT R219, RZ, 0x7610, R219 ;  /* 0x00007610ffdb7816 */ /* 0x000fc800000000db */
[----:B------:R-:W5:Y:S04]  /*64e0*/  @!P2 LDG.E.U16 R220, [R126.64+0x1800] ;  /* 0x001800047edca981 */ /* 0x000f68000c1e1500 */
[----:B------:R-:W5:Y:S01]  /*64f0*/  @!P3 LDG.E.U16 R219, [R126.64+0x1802] ;  /* 0x001802047edbb981 */ /* 0x000f62000c1e1500 */
[----:B------:R-:W-:Y:S02]  /*6500*/  HADD2.F32 R231, -RZ, R231.H0_H0 ;  /* 0x200000e7ffe77230 */ /* 0x000fe40000004100 */
[----:B------:R-:W-:-:S03]  /*6510*/  HADD2.F32 R229, -RZ, R229.H0_H0 ;  /* 0x200000e5ffe57230 */ /* 0x000fc60000004100 */
[----:B------:R-:W-:Y:S02]  /*6520*/  FMUL R150, R231, R150 ;  /* 0x00000096e7967220 */ /* 0x000fe40000400000 */
[----:B------:R-:W-:Y:S01]  /*6530*/  FMUL R231, R229, R222 ;  /* 0x000000dee5e77220 */ /* 0x000fe20000400000 */
[----:B------:R-:W-:Y:S01]  /*6540*/  PRMT R222, RZ, 0x7610, R222 ;  /* 0x00007610ffde7816 */ /* 0x000fe200000000de */
[----:B------:R-:W-:Y:S01]  /*6550*/  HADD2.F32 R221, -RZ, R221.H0_H0 ;  /* 0x200000ddffdd7230 */ /* 0x000fe20000004100 */
[----:B------:R-:W-:-:S04]  /*6560*/  ISETP.GE.AND P6, PT, R112, c[0x0][0x178], PT ;  /* 0x00005e0070007a0c */ /* 0x000fc80003fc6270 */
[----:B------:R-:W5:Y:S01]  /*6570*/  @!P1 LDG.E.U16 R222, [R126.64+0x140c] ;  /* 0x00140c047ede9981 */ /* 0x000f62000c1e1500 */
[----:B------:R-:W-:Y:S01]  /*6580*/  FMUL R194, R221, R194 ;  /* 0x000000c2ddc27220 */ /* 0x000fe20000400000 */
[----:B------:R-:W-:-:S07]  /*6590*/  PRMT R221, RZ, 0x7610, R221 ;  /* 0x00007610ffdd7816 */ /* 0x000fce00000000dd */
[----:B------:R-:W5:Y:S01]  /*65a0*/  @!P6 LDG.E.U16 R221, [R126.64+0x140e] ;  /* 0x00140e047edde981 */ /* 0x000f62000c1e1500 */
[----:B------:R-:W-:Y:S02]  /*65b0*/  ISETP.NE.AND P0, PT, R212, RZ, PT ;  /* 0x000000ffd400720c */ /* 0x000fe40003f05270 */
[----:B------:R-:W-:-:S11]  /*65c0*/  PRMT R212, RZ, 0x7610, R212 ;  /* 0x00007610ffd47816 */ /* 0x000fd600000000d4 */
[----:B------:R-:W5:Y:S01]  /*65d0*/  @!P0 LDG.E.U16 R212, [R126.64+0x140a] ;  /* 0x00140a047ed48981 */ /* 0x000f62000c1e1500 */
[----:B------:R-:W-:Y:S01]  /*65e0*/  P2R R225, PR, RZ, 0x20 ;  /* 0x00000020ffe17803 */ /* 0x000fe20000000000 */
[----:B------:R-:W-:Y:S01]  /*65f0*/  HADD2.F32 R226, -RZ, R226.H0_H0 ;  /* 0x200000e2ffe27230 */ /* 0x000fe20000004100 */
[----:B------:R-:W-:-:S04]  /*6600*/  ISETP.GE.AND P5, PT, R133, c[0x0][0x178], PT ;  /* 0x00005e0085007a0c */ /* 0x000fc80003fa6270 */
[----:B------:R-:W-:Y:S01]  /*6610*/  FMUL R182, R226, R182 ;  /* 0x000000b6e2b67220 */ /* 0x000fe20000400000 */
[----:B------:R-:W-:Y:S02]  /*6620*/  P2R R226, PR, RZ, 0x10 ;  /* 0x00000010ffe27803 */ /* 0x000fe40000000000 */
[----:B------:R-:W-:Y:S02]  /*6630*/  ISETP.GE.AND P4, PT, R134, c[0x0][0x178], PT ;  /* 0x00005e0086007a0c */ /* 0x000fe40003f86270 */
[----:B------:R-:W-:Y:S02]  /*6640*/  P2R R227, PR, RZ, 0x1 ;  /* 0x00000001ffe37803 */ /* 0x000fe40000000000 */
[----:B------:R-:W-:Y:S02]  /*6650*/  ISETP.GE.AND P0, PT, R135, c[0x0][0x178], PT ;  /* 0x00005e0087007a0c */ /* 0x000fe40003f06270 */
[----:B------:R-:W-:Y:S01]  /*6660*/  IADD3 R106, R170, 0xc07, RZ ;  /* 0x00000c07aa6a7810 */ /* 0x000fe20007ffe0ff */
[----:B------:R-:W0:Y:S01]  /*6670*/  MUFU.RCP R213, R213 ;  /* 0x000000d500d57308 */ /* 0x000e220000001000 */
[----:B------:R-:W-:-:S02]  /*6680*/  F2FP.PACK_AB R160, R157, R160 ;  /* 0x000000a09da0723e */ /* 0x000fc400000000ff */
[C---:B------:R-:W-:Y:S02]  /*6690*/  IADD3 R171, R170.reuse, 0xc05, RZ ;  /* 0x00000c05aaab7810 */ /* 0x040fe40007ffe0ff */
[----:B------:R-:W-:Y:S02]  /*66a0*/  IADD3 R100, R170, 0xe03, RZ ;  /* 0x00000e03aa647810 */ /* 0x000fe40007ffe0ff */
[----:B---3--:R-:W-:Y:S02]  /*66b0*/  SEL R151, R151, RZ, !P5 ;  /* 0x000000ff97977207 */ /* 0x008fe40006800000 */
[----:B------:R-:W-:-:S04]  /*66c0*/  ISETP.GE.AND P5, PT, R132, c[0x0][0x178], PT ;  /* 0x00005e0084007a0c */ /* 0x000fc80003fa6270 */
[----:B----4-:R-:W-:Y:S02]  /*66d0*/  SEL R153, R153, RZ, !P5 ;  /* 0x000000ff99997207 */ /* 0x010fe40006800000 */
[----:B------:R-:W-:Y:S02]  /*66e0*/  ISETP.GE.AND P5, PT, R130, c[0x0][0x178], PT ;  /* 0x00005e0082007a0c */ /* 0x000fe40003fa6270 */
[----:B--2---:R-:W-:-:S05]  /*66f0*/  SEL R147, R147, RZ, !P0 ;  /* 0x000000ff93937207 */ /* 0x004fca0004000000 */
[----:B------:R-:W-:Y:S01]  /*6700*/  HADD2.F32 R147, -RZ, R147.H0_H0 ;  /* 0x20000093ff937230 */ /* 0x000fe20000004100 */
[----:B-----5:R-:W-:Y:S02]  /*6710*/  SEL R152, R152, RZ, !P4 ;  /* 0x000000ff98987207 */ /* 0x020fe40006000000 */
[----:B------:R-:W-:-:S04]  /*6720*/  ISETP.GE.AND P4, PT, R131, c[0x0][0x178], PT ;  /* 0x00005e0083007a0c */ /* 0x000fc80003f86270 */
[----:B------:R-:W-:Y:S02]  /*6730*/  SEL R155, R155, RZ, !P4 ;  /* 0x000000ff9b9b7207 */ /* 0x000fe40006000000 */
[----:B------:R-:W-:Y:S02]  /*6740*/  ISETP.GE.AND P4, PT, R128, c[0x0][0x178], PT ;  /* 0x00005e0080007a0c */ /* 0x000fe40003f86270 */
[----:B------:R-:W-:Y:S02]  /*6750*/  SEL R158, R158, RZ, !P5 ;  /* 0x000000ff9e9e7207 */ /* 0x000fe40006800000 */
[----:B------:R-:W-:Y:S01]  /*6760*/  ISETP.GE.AND P5, PT, R129, c[0x0][0x178], PT ;  /* 0x00005e0081007a0c */ /* 0x000fe20003fa6270 */
[----:B------:R-:W-:-:S03]  /*6770*/  HADD2.F32 R152, -RZ, R152.H0_H0 ;  /* 0x20000098ff987230 */ /* 0x000fc60000004100 */
[----:B------:R-:W-:Y:S02]  /*6780*/  SEL R159, R159, RZ, !P5 ;  /* 0x000000ff9f9f7207 */ /* 0x000fe40006800000 */
[----:B------:R-:W-:Y:S01]  /*6790*/  ISETP.GE.AND P5, PT, R125, c[0x0][0x178], PT ;  /* 0x00005e007d007a0c */ /* 0x000fe20003fa6270 */
[----:B------:R-:W-:-:S03]  /*67a0*/  FMUL R174, R152, R174 ;  /* 0x000000ae98ae7220 */ /* 0x000fc60000400000 */
[----:B------:R-:W-:Y:S02]  /*67b0*/  SEL R169, R169, RZ, !P5 ;  /* 0x000000ffa9a97207 */ /* 0x000fe40006800000 */
[----:B------:R-:W-:Y:S02]  /*67c0*/  ISETP.GE.AND P5, PT, R123, c[0x0][0x178], PT ;  /* 0x00005e007b007a0c */ /* 0x000fe40003fa6270 */
[----:B------:R-:W-:Y:S02]  /*67d0*/  SEL R186, R186, RZ, !P4 ;  /* 0x000000ffbaba7207 */ /* 0x000fe40006000000 */
[----:B------:R-:W-:Y:S02]  /*67e0*/  ISETP.GE.AND P4, PT, R124, c[0x0][0x178], PT ;  /* 0x00005e007c007a0c */ /* 0x000fe40003f86270 */
[----:B------:R-:W-:Y:S02]  /*67f0*/  SEL R152, R163, RZ, !P5 ;  /* 0x000000ffa3987207 */ /* 0x000fe40006800000 */
[----:B------:R-:W-:-:S04]  /*6800*/  ISETP.GE.AND P5, PT, R122, c[0x0][0x178], PT ;  /* 0x00005e007a007a0c */ /* 0x000fc80003fa6270 */
[----:B------:R-:W-:Y:S02]  /*6810*/  SEL R162, R162, RZ, !P5 ;  /* 0x000000ffa2a27207 */ /* 0x000fe40006800000 */
[----:B------:R-:W-:Y:S02]  /*6820*/  SEL R199, R199, RZ, !P4 ;  /* 0x000000ffc7c77207 */ /* 0x000fe40006000000 */
[----:B------:R-:W-:Y:S02]  /*6830*/  ISETP.GE.AND P4, PT, R119, c[0x0][0x178], PT ;  /* 0x00005e0077007a0c */ /* 0x000fe40003f86270 */
[----:B------:R-:W-:Y:S02]  /*6840*/  ISETP.GE.AND P5, PT, R118, c[0x0][0x178], PT ;  /* 0x00005e0076007a0c */ /* 0x000fe40003fa6270 */
[----:B------:R-:W-:Y:S02]  /*6850*/  SEL R217, R217, RZ, !P4 ;  /* 0x000000ffd9d97207 */ /* 0x000fe40006000000 */
[----:B------:R-:W-:-:S04]  /*6860*/  ISETP.GE.AND P4, PT, R116, c[0x0][0x178], PT ;  /* 0x00005e0074007a0c */ /* 0x000fc80003f86270 */
[----:B------:R-:W-:Y:S02]  /*6870*/  SEL R205, R205, RZ, !P4 ;  /* 0x000000ffcdcd7207 */ /* 0x000fe40006000000 */
[----:B------:R-:W-:Y:S02]  /*6880*/  ISETP.NE.AND P4, PT, R226, RZ, PT ;  /* 0x000000ffe200720c */ /* 0x000fe40003f85270 */
[----:B------:R-:W-:Y:S02]  /*6890*/  SEL R214, R214, RZ, !P5 ;  /* 0x000000ffd6d67207 */ /* 0x000fe40006800000 */
[----:B------:R-:W-:Y:S01]  /*68a0*/  ISETP.GE.AND P5, PT, R115, c[0x0][0x178], PT ;  /* 0x00005e0073007a0c */ /* 0x000fe20003fa6270 */
[----:B------:R-:W-:Y:S01]  /*68b0*/  HADD2.F32 R159, -RZ, R159.H0_H0 ;  /* 0x2000009fff9f7230 */ /* 0x000fe20000004100 */
[----:B------:R-:W-:Y:S02]  /*68c0*/  SEL R165, R165, RZ, !P4 ;  /* 0x000000ffa5a57207 */ /* 0x000fe40006000000 */
[----:B------:R-:W-:-:S02]  /*68d0*/  ISETP.NE.AND P4, PT, R207, RZ, PT ;  /* 0x000000ffcf00720c */ /* 0x000fc40003f85270 */
[----:B------:R-:W-:Y:S02]  /*68e0*/  SEL R202, R202, RZ, !P5 ;  /* 0x000000ffcaca7207 */ /* 0x000fe40006800000 */
[----:B------:R-:W-:Y:S01]  /*68f0*/  ISETP.NE.AND P5, PT, R225, RZ, PT ;  /* 0x000000ffe100720c */ /* 0x000fe20003fa5270 */
[----:B------:R-:W-:Y:S01]  /*6900*/  FMUL R209, R159, R209 ;  /* 0x000000d19fd17220 */ /* 0x000fe20000400000 */
[----:B------:R-:W-:Y:S02]  /*6910*/  F2FP.PACK_AB R159, R173, R216 ;  /* 0x000000d8ad9f723e */ /* 0x000fe400000000ff */
[----:B------:R-:W-:Y:S02]  /*6920*/  SEL R167, R167, RZ, !P5 ;  /* 0x000000ffa7a77207 */ /* 0x000fe40006800000 */
[----:B------:R-:W-:Y:S01]  /*6930*/  PRMT R173, RZ, 0x7610, R173 ;  /* 0x00007610ffad7816 */ /* 0x000fe200000000ad */
[----:B------:R-:W-:Y:S01]  /*6940*/  FMUL R203, R147, R203 ;  /* 0x000000cb93cb7220 */ /* 0x000fe20000400000 */
[----:B------:R-:W-:Y:S01]  /*6950*/  ISETP.NE.AND P5, PT, R208, RZ, PT ;  /* 0x000000ffd000720c */ /* 0x000fe20003fa5270 */
[----:B------:R-:W-:Y:S01]  /*6960*/  HADD2.F32 R158, -RZ, R158.H0_H0 ;  /* 0x2000009eff9e7230 */ /* 0x000fe20000004100 */
[----:B------:R-:W-:-:S02]  /*6970*/  ISETP.GE.AND P0, PT, R120, c[0x0][0x178], PT ;  /* 0x00005e0078007a0c */ /* 0x000fc40003f06270 */
[----:B------:R1:W2:Y:S01]  /*6980*/  @!P4 LDG.E.U16 R173, [R126.64+0x1804] ;  /* 0x001804047eadc981 */ /* 0x0002a2000c1e1500 */
[----:B------:R-:W-:Y:S02]  /*6990*/  F2FP.PACK_AB R157, R174, R203 ;  /* 0x000000cbae9d723e */ /* 0x000fe400000000ff */
[----:B------:R-:W-:Y:S01]  /*69a0*/  ISETP.GE.AND P4, PT, R106, c[0x0][0x178], PT ;  /* 0x00005e006a007a0c */ /* 0x000fe20003f86270 */
[----:B------:R-:W-:Y:S01]  /*69b0*/  HADD2.F32 R155, -RZ, R155.H0_H0 ;  /* 0x2000009bff9b7230 */ /* 0x000fe20000004100 */
[----:B------:R-:W-:Y:S01]  /*69c0*/  PRMT R174, RZ, 0x7610, R174 ;  /* 0x00007610ffae7816 */ /* 0x000fe200000000ae */
[----:B------:R-:W-:Y:S01]  /*69d0*/  FMUL R176, R158, R176 ;  /* 0x000000b09eb07220 */ /* 0x000fe20000400000 */
[----:B------:R-:W-:Y:S02]  /*69e0*/  SEL R218, R218, RZ, !P0 ;  /* 0x000000ffdada7207 */ /* 0x000fe40004000000 */
[----:B------:R-:W-:Y:S02]  /*69f0*/  ISETP.GE.AND P0, PT, R117, c[0x0][0x178], PT ;  /* 0x00005e0075007a0c */ /* 0x000fe40003f06270 */
[----:B------:R-:W-:Y:S01]  /*6a00*/  SEL R220, R220, RZ, !P2 ;  /* 0x000000ffdcdc7207 */ /* 0x000fe20005000000 */
[----:B------:R-:W-:Y:S01]  /*6a10*/  FMUL R155, R155, R175 ;  /* 0x000000af9b9b7220 */ /* 0x000fe20000400000 */
[----:B------:R-:W-:Y:S01]  /*6a20*/  F2FP.PACK_AB R158, R180, R178 ;  /* 0x000000b2b49e723e */ /* 0x000fe200000000ff */
[----:B------:R1:W3:Y:S01]  /*6a30*/  @!P5 LDG.E.U16 R174, [R126.64+0x1806] ;  /* 0x001806047eaed981 */ /* 0x0002e2000c1e1500 */
[----:B------:R-:W-:-:S02]  /*6a40*/  ISETP.GE.AND P2, PT, R171, c[0x0][0x178], PT ;  /* 0x00005e00ab007a0c */ /* 0x000fc40003f46270 */
[----:B------:R-:W-:Y:S01]  /*6a50*/  PRMT R178, RZ, 0x7610, R178 ;  /* 0x00007610ffb27816 */ /* 0x000fe200000000b2 */
[----:B------:R-:W-:Y:S01]  /*6a60*/  HADD2.F32 R153, -RZ, R153.H0_H0 ;  /* 0x20000099ff997230 */ /* 0x000fe20000004100 */
[----:B------:R-:W-:Y:S02]  /*6a70*/  ISETP.GE.AND P5, PT, R104, c[0x0][0x178], PT ;  /* 0x00005e0068007a0c */ /* 0x000fe40003fa6270 */
[----:B------:R-:W-:Y:S02]  /*6a80*/  SEL R164, R164, RZ, !P0 ;  /* 0x000000ffa4a47207 */ /* 0x000fe40004000000 */
[----:B------:R-:W-:Y:S01]  /*6a90*/  F2FP.PACK_AB R155, R176, R155 ;  /* 0x0000009bb09b723e */ /* 0x000fe200000000ff */
[----:B------:R1:W4:Y:S01]  /*6aa0*/  @!P4 LDG.E.U16 R178, [R126.64+0x180e] ;  /* 0x00180e047eb2c981 */ /* 0x000322000c1e1500 */
[----:B------:R-:W-:Y:S01]  /*6ab0*/  SEL R219, R219, RZ, !P3 ;  /* 0x000000ffdbdb7207 */ /* 0x000fe20005800000 */
[----:B------:R-:W-:Y:S01]  /*6ac0*/  FMUL R211, R153, R211 ;  /* 0x000000d399d37220 */ /* 0x000fe20000400000 */
[----:B------:R-:W-:Y:S01]  /*6ad0*/  PRMT R176, RZ, 0x7610, R176 ;  /* 0x00007610ffb07816 */ /* 0x000fe200000000b0 */
[----:B0-----:R-:W-:Y:S01]  /*6ae0*/  FMUL R108, R213, R179 ;  /* 0x000000b3d56c7220 */ /* 0x001fe20000400000 */
[----:B------:R-:W-:Y:S01]  /*6af0*/  P2R R229, PR, RZ, 0x2 ;  /* 0x00000002ffe57803 */ /* 0x000fe20000000000 */
[----:B------:R-:W-:Y:S01]  /*6b00*/  HADD2.F32 R164, -RZ, R164.H0_H0 ;  /* 0x200000a4ffa47230 */ /* 0x000fe20000004100 */
[----:B------:R-:W-:Y:S01]  /*6b10*/  ISETP.GE.AND P3, PT, R107, c[0x0][0x178], PT ;  /* 0x00005e006b007a0c */ /* 0x000fe20003f66270 */
[----:B------:R-:W-:Y:S01]  /*6b20*/  HADD2.F32 R153, -RZ, R169.H0_H0 ;  /* 0x200000a9ff997230 */ /* 0x000fe20000004100 */
[----:B------:R-:W-:-:S02]  /*6b30*/  ISETP.GE.AND P4, PT, R100, c[0x0][0x178], PT ;  /* 0x00005e0064007a0c */ /* 0x000fc40003f86270 */
[----:B------:R-:W-:Y:S01]  /*6b40*/  IADD3 R103, R170, 0xe01, RZ ;  /* 0x00000e01aa677810 */ /* 0x000fe20007ffe0ff */
[----:B------:R-:W-:Y:S01]  /*6b50*/  HADD2.F32 R217, -RZ, R217.H0_H0 ;  /* 0x200000d9ffd97230 */ /* 0x000fe20000004100 */
[----:B------:R-:W-:Y:S01]  /*6b60*/  ISETP.GE.AND P1, PT, R121, c[0x0][0x178], PT ;  /* 0x00005e0079007a0c */ /* 0x000fe20003f26270 */
[----:B------:R-:W-:Y:S01]  /*6b70*/  HADD2.F32 R214, -RZ, R214.H0_H0 ;  /* 0x200000d6ffd67230 */ /* 0x000fe20000004100 */
[----:B------:R-:W-:Y:S01]  /*6b80*/  PRMT R179, RZ, 0x7610, R179 ;  /* 0x00007610ffb37816 */ /* 0x000fe200000000b3 */
[----:B------:R-:W-:Y:S01]  /*6b90*/  FMUL R206, R164, R206 ;  /* 0x000000cea4ce7220 */ /* 0x000fe20000400000 */
[----:B------:R-:W-:Y:S01]  /*6ba0*/  SEL R210, R210, RZ, !P1 ;  /* 0x000000ffd2d27207 */ /* 0x000fe20004800000 */
[----:B------:R1:W5:Y:S01]  /*6bb0*/  @!P2 LDG.E.U16 R176, [R126.64+0x180a] ;  /* 0x00180a047eb0a981 */ /* 0x000362000c1e1500 */
[----:B------:R-:W-:Y:S01]  /*6bc0*/  HADD2.F32 R147, -RZ, R151.H0_H0 ;  /* 0x20000097ff937230 */ /* 0x000fe20000004100 */
[----:B------:R-:W-:Y:S01]  /*6bd0*/  FMUL R153, R153, R177 ;  /* 0x000000b199997220 */ /* 0x000fe20000400000 */
[----:B------:R-:W-:Y:S01]  /*6be0*/  F2FP.PACK_AB R164, R182, R223 ;  /* 0x000000dfb6a4723e */ /* 0x000fe200000000ff */
[----:B------:R-:W-:Y:S01]  /*6bf0*/  HADD2.F32 R151, -RZ, R162.H0_H0 ;  /* 0x200000a2ff977230 */ /* 0x000fe20000004100 */
[----:B------:R-:W-:Y:S01]  /*6c00*/  ISETP.GE.AND P2, PT, R103, c[0x0][0x178], PT ;  /* 0x00005e0067007a0c */ /* 0x000fe20003f46270 */
[----:B------:R1:W2:Y:S01]  /*6c10*/  @!P5 LDG.E.U16 R179, [R126.64+0x1c00] ;  /* 0x001c00047eb3d981 */ /* 0x0002a2000c1e1500 */
[----:B------:R-:W-:-:S02]  /*6c20*/  PRMT R177, RZ, 0x7610, R177 ;  /* 0x00007610ffb17816 */ /* 0x000fc400000000b1 */
[----:B------:R-:W-:Y:S01]  /*6c30*/  PRMT R182, RZ, 0x7610, R182 ;  /* 0x00007610ffb67816 */ /* 0x000fe200000000b6 */
[----:B------:R-:W-:Y:S01]  /*6c40*/  HADD2.F32 R152, -RZ, R152.H0_H0 ;  /* 0x20000098ff987230 */ /* 0x000fe20000004100 */
[----:B------:R-:W-:Y:S01]  /*6c50*/  ISETP.GE.AND P5, PT, R98, c[0x0][0x178], PT ;  /* 0x00005e0062007a0c */ /* 0x000fe20003fa6270 */
[----:B------:R-:W-:Y:S01]  /*6c60*/  FMUL R183, R217, R183 ;  /* 0x000000b7d9b77220 */ /* 0x000fe20000400000 */
[----:B------:R-:W-:Y:S01]  /*6c70*/  FMUL R187, R214, R187 ;  /* 0x000000bbd6bb7220 */ /* 0x000fe20000400000 */
[----:B------:R-:W-:Y:S01]  /*6c80*/  HADD2.F32 R210, -RZ, R210.H0_H0 ;  /* 0x200000d2ffd27230 */ /* 0x000fe20000004100 */
[----:B------:R-:W-:Y:S01]  /*6c90*/  IADD3 R94, R170, 0xe07, RZ ;  /* 0x00000e07aa5e7810 */ /* 0x000fe20007ffe0ff */
[----:B------:R-:W-:Y:S01]  /*6ca0*/  HADD2.F32 R218, -RZ, R218.H0_H0 ;  /* 0x200000daffda7230 */ /* 0x000fe20000004100 */
[----:B------:R-:W-:Y:S01]  /*6cb0*/  FMUL R151, R151, R166 ;  /* 0x000000a697977220 */ /* 0x000fe20000400000 */
[----:B------:R-:W-:Y:S01]  /*6cc0*/  F2FP.PACK_AB R166, R232, R150 ;  /* 0x00000096e8a6723e */ /* 0x000fe200000000ff */
[----:B------:R1:W2:Y:S01]  /*6cd0*/  @!P3 LDG.E.U16 R177, [R126.64+0x180c] ;  /* 0x00180c047eb1b981 */ /* 0x0002a2000c1e1500 */
[----:B------:R-:W-:Y:S01]  /*6ce0*/  PRMT R180, RZ, 0x7610, R180 ;  /* 0x00007610ffb47816 */ /* 0x000fe200000000b4 */
[----:B------:R-:W-:Y:S01]  /*6cf0*/  FMUL R152, R152, R188 ;  /* 0x000000bc98987220 */ /* 0x000fe20000400000 */
[----:B------:R-:W-:Y:S01]  /*6d00*/  F2FP.PACK_AB R150, R187, R183 ;  /* 0x000000b7bb96723e */ /* 0x000fe200000000ff */
[----:B------:R1:W2:Y:S01]  /*6d10*/  @!P4 LDG.E.U16 R182, [R126.64+0x1c06] ;  /* 0x001c06047eb6c981 */ /* 0x0002a2000c1e1500 */
[----:B------:R-:W-:Y:S01]  /*6d20*/  ISETP.GE.AND P3, PT, R101, c[0x0][0x178], PT ;  /* 0x00005e0065007a0c */ /* 0x000fe20003f66270 */
[----:B------:R-:W-:Y:S01]  /*6d30*/  HADD2.F32 R186, -RZ, R186.H0_H0 ;  /* 0x200000baffba7230 */ /* 0x000fe20000004100 */
[----:B------:R-:W-:Y:S01]  /*6d40*/  ISETP.GE.AND P4, PT, R94, c[0x0][0x178], PT ;  /* 0x00005e005e007a0c */ /* 0x000fe20003f86270 */
[----:B------:R-:W-:Y:S01]  /*6d50*/  FMUL R181, R210, R181 ;  /* 0x000000b5d2b57220 */ /* 0x000fe20000400000 */
[----:B------:R-:W-:Y:S01]  /*6d60*/  FMUL R184, R218, R184 ;  /* 0x000000b8dab87220 */ /* 0x000fe20000400000 */
[----:B------:R-:W-:Y:S01]  /*6d70*/  PRMT R183, RZ, 0x7610, R183 ;  /* 0x00007610ffb77816 */ /* 0x000fe200000000b7 */
[----:B------:R1:W2:Y:S01]  /*6d80*/  @!P2 LDG.E.U16 R180, [R126.64+0x1c02] ;  /* 0x001c02047eb4a981 */ /* 0x0002a2000c1e1500 */
[----:B------:R-:W-:-:S02]  /*6d90*/  IADD3 R97, R170, 0xe05, RZ ;  /* 0x00000e05aa617810 */ /* 0x000fc40007ffe0ff */
[----:B------:R-:W-:Y:S01]  /*6da0*/  ISETP.NE.AND P1, PT, R229, RZ, PT ;  /* 0x000000ffe500720c */ /* 0x000fe20003f25270 */
[----:B------:R-:W-:Y:S01]  /*6db0*/  FMUL R215, R186, R215 ;  /* 0x000000d7bad77220 */ /* 0x000fe20000400000 */
[----:B------:R-:W-:Y:S01]  /*6dc0*/  F2FP.PACK_AB R152, R151, R152 ;  /* 0x000000989798723e */ /* 0x000fe200000000ff */
[----:B------:R1:W2:Y:S01]  /*6dd0*/  @!P5 LDG.E.U16 R183, [R126.64+0x1c08] ;  /* 0x001c08047eb7d981 */ /* 0x0002a2000c1e1500 */
[----:B------:R-:W-:Y:S02]  /*6de0*/  F2FP.PACK_AB R151, R184, R181 ;  /* 0x000000b5b897723e */ /* 0x000fe400000000ff */
[----:B------:R-:W-:Y:S02]  /*6df0*/  ISETP.GE.AND P2, PT, R97, c[0x0][0x178], PT ;  /* 0x00005e0061007a0c */ /* 0x000fe40003f46270 */
[----:B------:R-:W-:Y:S02]  /*6e00*/  PRMT R181, RZ, 0x7610, R181 ;  /* 0x00007610ffb57816 */ /* 0x000fe400000000b5 */
[----:B------:R-:W-:-:S02]  /*6e10*/  PRMT R186, RZ, 0x7610, R186 ;  /* 0x00007610ffba7816 */ /* 0x000fc400000000ba */
[----:B------:R-:W-:Y:S02]  /*6e20*/  SEL R222, R222, RZ, !P1 ;  /* 0x000000ffdede7207 */ /* 0x000fe40004800000 */
[----:B------:R-:W-:Y:S01]  /*6e30*/  ISETP.GE.AND P5, PT, R93, c[0x0][0x178], PT ;  /* 0x00005e005d007a0c */ /* 0x000fe20003fa6270 */
[----:B------:R-:W-:Y:S01]  /*6e40*/  HADD2.F32 R199, -RZ, R199.H0_H0 ;  /* 0x200000c7ffc77230 */ /* 0x000fe20000004100 */
[----:B------:R-:W-:Y:S01]  /*6e50*/  ISETP.NE.AND P1, PT, R145, RZ, PT ;  /* 0x000000ff9100720c */ /* 0x000fe20003f25270 */
[----:B------:R-:W-:Y:S01]  /*6e60*/  HADD2.F32 R145, -RZ, R220.H0_H0 ;  /* 0x200000dcff917230 */ /* 0x000fe20000004100 */
[----:B------:R-:W-:Y:S01]  /*6e70*/  IADD3 R88, R170, 0x1003, RZ ;  /* 0x00001003aa587810 */ /* 0x000fe20007ffe0ff */
[----:B------:R-:W-:Y:S01]  /*6e80*/  HADD2.F32 R219, -RZ, R219.H0_H0 ;  /* 0x200000dbffdb7230 */ /* 0x000fe20000004100 */
[----:B------:R-:W-:Y:S01]  /*6e90*/  PRMT R184, RZ, 0x7610, R184 ;  /* 0x00007610ffb87816 */ /* 0x000fe200000000b8 */
[----:B------:R1:W2:Y:S01]  /*6ea0*/  @!P3 LDG.E.U16 R181, [R126.64+0x1c04] ;  /* 0x001c04047eb5b981 */ /* 0x0002a2000c1e1500 */
[----:B------:R-:W-:Y:S01]  /*6eb0*/  ISETP.GE.AND P3, PT, R95, c[0x0][0x178], PT ;  /* 0x00005e005f007a0c */ /* 0x000fe20003f66270 */
[----:B------:R-:W-:-:S02]  /*6ec0*/  FMUL R185, R199, R185 ;  /* 0x000000b9c7b97220 */ /* 0x000fc40000400000 */
[----:B------:R1:W2:Y:S01]  /*6ed0*/  @!P4 LDG.E.U16 R186, [R126.64+0x1c0e] ;  /* 0x001c0e047ebac981 */ /* 0x0002a2000c1e1500 */
[----:B------:R-:W-:Y:S01]  /*6ee0*/  ISETP.GE.AND P4, PT, R88, c[0x0][0x178], PT ;  /* 0x00005e0058007a0c */ /* 0x000fe20003f86270 */
[----:B------:R-:W-:Y:S01]  /*6ef0*/  FMUL R145, R145, R193 ;  /* 0x000000c191917220 */ /* 0x000fe20000400000 */
[----:B------:R-:W-:Y:S01]  /*6f00*/  FMUL R190, R219, R190 ;  /* 0x000000bedbbe7220 */ /* 0x000fe20000400000 */
[----:B------:R-:W-:Y:S01]  /*6f10*/  PRMT R187, RZ, 0x7610, R187 ;  /* 0x00007610ffbb7816 */ /* 0x000fe200000000bb */
[----:B------:R1:W2:Y:S01]  /*6f20*/  @!P2 LDG.E.U16 R184, [R126.64+0x1c0a] ;  /* 0x001c0a047eb8a981 */ /* 0x0002a2000c1e1500 */
[----:B------:R-:W-:Y:S02]  /*6f30*/  IADD3 R91, R170, 0x1001, RZ ;  /* 0x00001001aa5b7810 */ /* 0x000fe40007ffe0ff */
[----:B------:R-:W-:Y:S02]  /*6f40*/  F2FP.PACK_AB R153, R185, R153 ;  /* 0x00000099b999723e */ /* 0x000fe400000000ff */
[----:B------:R-:W-:Y:S01]  /*6f50*/  F2FP.PACK_AB R145, R190, R145 ;  /* 0x00000091be91723e */ /* 0x000fe200000000ff */
[----:B------:R1:W2:Y:S01]  /*6f60*/  @!P5 LDG.E.U16 R187, [R126.64+0x2000] ;  /* 0x002000047ebbd981 */ /* 0x0002a2000c1e1500 */
[----:B------:R-:W-:-:S02]  /*6f70*/  ISETP.GE.AND P2, PT, R91, c[0x0][0x178], PT ;  /* 0x00005e005b007a0c */ /* 0x000fc40003f46270 */
[----:B------:R-:W-:Y:S02]  /*6f80*/  PRMT R185, RZ, 0x7610, R185 ;  /* 0x00007610ffb97816 */ /* 0x000fe400000000b9 */
[----:B------:R-:W-:Y:S01]  /*6f90*/  PRMT R190, RZ, 0x7610, R190 ;  /* 0x00007610ffbe7816 */ /* 0x000fe200000000be */
[----:B------:R-:W-:Y:S01]  /*6fa0*/  HADD2.F32 R235, -RZ, R235.H0_H0 ;  /* 0x200000ebffeb7230 */ /* 0x000fe20000004100 */
[----:B------:R-:W-:Y:S01]  /*6fb0*/  ISETP.GE.AND P5, PT, R87, c[0x0][0x178], PT ;  /* 0x00005e0057007a0c */ /* 0x000fe20003fa6270 */
[----:B------:R-:W-:Y:S01]  /*6fc0*/  HADD2.F32 R202, -RZ, R202.H0_H0 ;  /* 0x200000caffca7230 */ /* 0x000fe20000004100 */
[----:B------:R-:W-:Y:S01]  /*6fd0*/  IADD3 R82, R170, 0x1007, RZ ;  /* 0x00001007aa527810 */ /* 0x000fe20007ffe0ff */
[----:B------:R-:W-:Y:S01]  /*6fe0*/  HADD2.F32 R167, -RZ, R167.H0_H0 ;  /* 0x200000a7ffa77230 */ /* 0x000fe20000004100 */
[----:B------:R-:W-:Y:S01]  /*6ff0*/  SEL R221, R221, RZ, !P6 ;  /* 0x000000ffdddd7207 */ /* 0x000fe20007000000 */
[----:B------:R1:W2:Y:S01]  /*7000*/  @!P3 LDG.E.U16 R185, [R126.64+0x1c0c] ;  /* 0x001c0c047eb9b981 */ /* 0x0002a2000c1e1500 */
[----:B------:R-:W-:Y:S01]  /*7010*/  PRMT R188, RZ, 0x7610, R188 ;  /* 0x00007610ffbc7816 */ /* 0x000fe200000000bc */
[----:B------:R-:W-:Y:S01]  /*7020*/  FMUL R233, R235, R233 ;  /* 0x000000e9ebe97220 */ /* 0x000fe20000400000 */
[----:B------:R-:W-:Y:S01]  /*7030*/  F2FP.PACK_AB R169, R236, R191 ;  /* 0x000000bfeca9723e */ /* 0x000fe200000000ff */
[----:B------:R1:W2:Y:S01]  /*7040*/  @!P4 LDG.E.U16 R190, [R126.64+0x2006] ;  /* 0x002006047ebec981 */ /* 0x0002a2000c1e1500 */
[----:B------:R-:W-:Y:S01]  /*7050*/  ISETP.GE.AND P3, PT, R90, c[0x0][0x178], PT ;  /* 0x00005e005a007a0c */ /* 0x000fe20003f66270 */
[----:B------:R-:W-:Y:S01]  /*7060*/  FMUL R189, R202, R189 ;  /* 0x000000bdcabd7220 */ /* 0x000fe20000400000 */
[----:B------:R-:W-:Y:S01]  /*7070*/  ISETP.GE.AND P4, PT, R82, c[0x0][0x178], PT ;  /* 0x00005e0052007a0c */ /* 0x000fe20003f86270 */
[----:B------:R-:W-:Y:S01]  /*7080*/  FMUL R196, R167, R196 ;  /* 0x000000c4a7c47220 */ /* 0x000fe20000400000 */
[----:B------:R-:W-:Y:S01]  /*7090*/  PRMT R191, RZ, 0x7610, R191 ;  /* 0x00007610ffbf7816 */ /* 0x000fe200000000bf */
[----:B------:R-:W-:Y:S01]  /*70a0*/  HADD2.F32 R222, -RZ, R222.H0_H0 ;  /* 0x200000deffde7230 */ /* 0x000fe20000004100 */
[----:B------:R-:W-:Y:S01]  /*70b0*/  IADD3 R85, R170, 0x1005, RZ ;  /* 0x00001005aa557810 */ /* 0x000fe20007ffe0ff */
[----:B------:R-:W-:Y:S01]  /*70c0*/  HADD2.F32 R221, -RZ, R221.H0_H0 ;  /* 0x200000ddffdd7230 */ /* 0x000fe20000004100 */
[----:B------:R-:W-:Y:S01]  /*70d0*/  FMUL R147, R147, R168 ;  /* 0x000000a893937220 */ /* 0x000fe20000400000 */
[----:B------:R-:W-:Y:S01]  /*70e0*/  F2FP.PACK_AB R168, R148, R233 ;  /* 0x000000e994a8723e */ /* 0x000fe200000000ff */
[----:B------:R1:W2:Y:S01]  /*70f0*/  @!P2 LDG.E.U16 R188, [R126.64+0x2002] ;  /* 0x002002047ebca981 */ /* 0x0002a2000c1e1500 */
[----:B------:R-:W-:Y:S01]  /*7100*/  F2FP.PACK_AB R161, R161, R194 ;  /* 0x000000c2a1a1723e */ /* 0x000fe200000000ff */
[----:B------:R-:W-:Y:S01]  /*7110*/  FMUL R195, R222, R195 ;  /* 0x000000c3dec37220 */ /* 0x000fe20000400000 */
[----:B------:R-:W-:Y:S01]  /*7120*/  F2FP.PACK_AB R148, R196, R189 ;  /* 0x000000bdc494723e */ /* 0x000fe200000000ff */
[----:B------:R-:W-:Y:S01]  /*7130*/  FMUL R192, R221, R192 ;  /* 0x000000c0ddc07220 */ /* 0x000fe20000400000 */
[----:B------:R-:W-:Y:S01]  /*7140*/  ISETP.GE.AND P2, PT, R85, c[0x0][0x178], PT ;  /* 0x00005e0055007a0c */ /* 0x000fe20003f46270 */
[----:B------:R1:W2:Y:S01]  /*7150*/  @!P5 LDG.E.U16 R191, [R126.64+0x2008] ;  /* 0x002008047ebfd981 */ /* 0x0002a2000c1e1500 */
[----:B------:R-:W-:-:S02]  /*7160*/  PRMT R189, RZ, 0x7610, R189 ;  /* 0x00007610ffbd7816 */ /* 0x000fc400000000bd */
[----:B------:R-:W-:Y:S02]  /*7170*/  PRMT R194, RZ, 0x7610, R194 ;  /* 0x00007610ffc27816 */ /* 0x000fe400000000c2 */
[----:B------:R-:W-:Y:S01]  /*7180*/  ISETP.GE.AND P5, PT, R80, c[0x0][0x178], PT ;  /* 0x00005e0050007a0c */ /* 0x000fe20003fa6270 */
[----:B------:R-:W-:Y:S01]  /*7190*/  HADD2.F32 R205, -RZ, R205.H0_H0 ;  /* 0x200000cdffcd7230 */ /* 0x000fe20000004100 */
[----:B------:R-:W-:Y:S01]  /*71a0*/  IADD3 R76, R170, 0x1203, RZ ;  /* 0x00001203aa4c7810 */ /* 0x000fe20007ffe0ff */
[----:B------:R1:W2:Y:S01]  /*71b0*/  @!P3 LDG.E.U16 R189, [R126.64+0x2004] ;  /* 0x002004047ebdb981 */ /* 0x0002a2000c1e1500 */
[----:B------:R-:W-:Y:S02]  /*71c0*/  F2FP.PACK_AB R163, R146, R154 ;  /* 0x0000009a92a3723e */ /* 0x000fe400000000ff */
[----:B------:R-:W-:Y:S01]  /*71d0*/  F2FP.PACK_AB R146, R192, R195 ;  /* 0x000000c3c092723e */ /* 0x000fe200000000ff */
[----:B------:R1:W2:Y:S01]  /*71e0*/  @!P4 LDG.E.U16 R194, [R126.64+0x200e] ;  /* 0x00200e047ec2c981 */ /* 0x0002a2000c1e1500 */
[----:B------:R-:W-:Y:S01]  /*71f0*/  PRMT R192, RZ, 0x7610, R192 ;  /* 0x00007610ffc07816 */ /* 0x000fe200000000c0 */
[----:B------:R-:W-:Y:S01]  /*7200*/  FMUL R198, R205, R198 ;  /* 0x000000c6cdc67220 */ /* 0x000fe20000400000 */
[----:B------:R-:W-:-:S02]  /*7210*/  ISETP.GE.AND P3, PT, R83, c[0x0][0x178], PT ;  /* 0x00005e0053007a0c */ /* 0x000fc40003f66270 */
[----:B------:R-:W-:Y:S02]  /*7220*/  ISETP.GE.AND P4, PT, R76, c[0x0][0x178], PT ;  /* 0x00005e004c007a0c */ /* 0x000fe40003f86270 */
[----:B------:R-:W-:Y:S01]  /*7230*/  ISETP.NE.AND P0, PT, R227, RZ, PT ;  /* 0x000000ffe300720c */ /* 0x000fe20003f05270 */
[----:B------:R1:W2:Y:S01]  /*7240*/  @!P2 LDG.E.U16 R192, [R126.64+0x200a] ;  /* 0x00200a047ec0a981 */ /* 0x0002a2000c1e1500 */
[----:B------:R-:W-:Y:S02]  /*7250*/  PRMT R195, RZ, 0x7610, R195 ;  /* 0x00007610ffc37816 */ /* 0x000fe400000000c3 */
[----:B------:R-:W-:Y:S02]  /*7260*/  IADD3 R79, R170, 0x1201, RZ ;  /* 0x00001201aa4f7810 */ /* 0x000fe40007ffe0ff */
[----:B------:R-:W-:Y:S02]  /*7270*/  SEL R212, R212, RZ, !P0 ;  /* 0x000000ffd4d47207 */ /* 0x000fe40004000000 */
[----:B------:R-:W-:Y:S01]  /*7280*/  F2FP.PACK_AB R167, R234, R149 ;  /* 0x00000095eaa7723e */ /* 0x000fe200000000ff */
[----:B------:R1:W2:Y:S01]  /*7290*/  @!P5 LDG.E.U16 R195, [R126.64+0x2400] ;  /* 0x002400047ec3d981 */ /* 0x0002a2000c1e1500 */
[----:B------:R-:W-:-:S02]  /*72a0*/  F2FP.PACK_AB R149, R198, R206 ;  /* 0x000000cec695723e */ /* 0x000fc400000000ff */
[----:B------:R-:W-:Y:S02]  /*72b0*/  ISETP.GE.AND P2, PT, R79, c[0x0][0x178], PT ;  /* 0x00005e004f007a0c */ /* 0x000fe40003f46270 */
[----:B------:R-:W-:Y:S02]  /*72c0*/  PRMT R193, RZ, 0x7610, R193 ;  /* 0x00007610ffc17816 */ /* 0x000fe400000000c1 */
[----:B------:R-:W-:Y:S02]  /*72d0*/  PRMT R198, RZ, 0x7610, R198 ;  /* 0x00007610ffc67816 */ /* 0x000fe400000000c6 */
[----:B------:R-:W-:Y:S01]  /*72e0*/  ISETP.GE.AND P5, PT, R74, c[0x0][0x178], PT ;  /* 0x00005e004a007a0c */ /* 0x000fe20003fa6270 */
        /* <DEDUP_REMOVED lines=10> */
[----:B------:R-:W-:Y:S01]  /*7390*/  PRMT R199, RZ, 0x7610, R199 ;  /* 0x00007610ffc77816 */ /* 0x000fe200000000c7 */
[----:B------:R1:W2:Y:S01]  /*73a0*/  @!P2 LDG.E.U16 R196, [R126.64+0x2402] ;  /* 0x002402047ec4a981 */ /* 0x0002a2000c1e1500 */
[----:B------:R-:W-:Y:S02]  /*73b0*/  IADD3 R73, R170, 0x1205, RZ ;  /* 0x00001205aa497810 */ /* 0x000fe40007ffe0ff */
[----:B------:R-:W-:Y:S02]  /*73c0*/  F2FP.PACK_AB R162, R156, R204 ;  /* 0x000000cc9ca2723e */ /* 0x000fe400000000ff */
[----:B------:R-:W-:Y:S01]  /*73d0*/  F2FP.PACK_AB R156, R211, R147 ;  /* 0x00000093d39c723e */ /* 0x000fe200000000ff */
[----:B------:R1:W2:Y:S01]  /*73e0*/  @!P5 LDG.E.U16 R199, [R126.64+0x2408] ;  /* 0x002408047ec7d981 */ /* 0x0002a2000c1e1500 */
[----:B------:R-:W-:-:S02]  /*73f0*/  F2FP.PACK_AB R147, R200, R197 ;  /* 0x000000c5c893723e */ /* 0x000fc400000000ff */
[----:B------:R-:W-:Y:S02]  /*7400*/  ISETP.GE.AND P2, PT, R73, c[0x0][0x178], PT ;  /* 0x00005e0049007a0c */ /* 0x000fe40003f46270 */
[----:B------:R-:W-:Y:S02]  /*7410*/  PRMT R197, RZ, 0x7610, R197 ;  /* 0x00007610ffc57816 */ /* 0x000fe400000000c5 */
[----:B------:R-:W-:Y:S02]  /*7420*/  PRMT R202, RZ, 0x7610, R202 ;  /* 0x00007610ffca7816 */ /* 0x000fe400000000ca */
[----:B------:R-:W-:Y:S02]  /*7430*/  ISETP.GE.AND P5, PT, R68, c[0x0][0x178], PT ;  /* 0x00005e0044007a0c */ /* 0x000fe40003fa6270 */
[----:B------:R-:W-:Y:S01]  /*7440*/  IADD3 R64, R170, 0x1403, RZ ;  /* 0x00001403aa407810 */ /* 0x000fe20007ffe0ff */
[----:B------:R1:W2:Y:S01]  /*7450*/  @!P3 LDG.E.U16 R197, [R126.64+0x2404] ;  /* 0x002404047ec5b981 */ /* 0x0002a2000c1e1500 */
[----:B------:R-:W-:-:S02]  /*7460*/  PRMT R200, RZ, 0x7610, R200 ;  /* 0x00007610ffc87816 */ /* 0x000fc400000000c8 */
[----:B------:R-:W-:Y:S01]  /*7470*/  ISETP.GE.AND P3, PT, R71, c[0x0][0x178], PT ;  /* 0x00005e0047007a0c */ /* 0x000fe20003f66270 */
[----:B------:R1:W2:Y:S01]  /*7480*/  @!P4 LDG.E.U16 R202, [R126.64+0x240e] ;  /* 0x00240e047ecac981 */ /* 0x0002a2000c1e1500 */
[----:B------:R-:W-:Y:S02]  /*7490*/  ISETP.GE.AND P4, PT, R64, c[0x0][0x178], PT ;  /* 0x00005e0040007a0c */ /* 0x000fe40003f86270 */
[----:B------:R-:W-:Y:S01]  /*74a0*/  PRMT R203, RZ, 0x7610, R203 ;  /* 0x00007610ffcb7816 */ /* 0x000fe200000000cb */
[----:B------:R1:W2:Y:S01]  /*74b0*/  @!P2 LDG.E.U16 R200, [R126.64+0x240a] ;  /* 0x00240a047ec8a981 */ /* 0x0002a2000c1e1500 */
[----:B------:R-:W-:Y:S02]  /*74c0*/  IADD3 R67, R170, 0x1401, RZ ;  /* 0x00001401aa437810 */ /* 0x000fe40007ffe0ff */
[----:B------:R-:W-:Y:S02]  /*74d0*/  ISETP.NE.AND P0, PT, R201, RZ, PT ;  /* 0x000000ffc900720c */ /* 0x000fe40003f05270 */
[----:B------:R-:W-:Y:S01]  /*74e0*/  ISETP.GE.AND P2, PT, R67, c[0x0][0x178], PT ;  /* 0x00005e0043007a0c */ /* 0x000fe20003f46270 */
[----:B------:R1:W2:Y:S01]  /*74f0*/  @!P5 LDG.E.U16 R203, [R126.64+0x2800] ;  /* 0x002800047ecbd981 */ /* 0x0002a2000c1e1500 */
[----:B------:R-:W-:-:S02]  /*7500*/  PRMT R201, RZ, 0x7610, R201 ;  /* 0x00007610ffc97816 */ /* 0x000fc400000000c9 */
[----:B------:R-:W-:Y:S02]  /*7510*/  PRMT R206, RZ, 0x7610, R206 ;  /* 0x00007610ffce7816 */ /* 0x000fe400000000ce */
[----:B------:R-:W-:Y:S02]  /*7520*/  ISETP.GE.AND P5, PT, R62, c[0x0][0x178], PT ;  /* 0x00005e003e007a0c */ /* 0x000fe40003fa6270 */
[----:B------:R-:W-:Y:S01]  /*7530*/  IADD3 R58, R170, 0x1407, RZ ;  /* 0x00001407aa3a7810 */ /* 0x000fe20007ffe0ff */
[----:B------:R1:W2:Y:S01]  /*7540*/  @!P3 LDG.E.U16 R201, [R126.64+0x240c] ;  /* 0x00240c047ec9b981 */ /* 0x0002a2000c1e1500 */
[----:B------:R-:W-:Y:S02]  /*7550*/  PRMT R204, RZ, 0x7610, R204 ;  /* 0x00007610ffcc7816 */ /* 0x000fe400000000cc */
[----:B------:R-:W-:Y:S01]  /*7560*/  ISETP.GE.AND P3, PT, R65, c[0x0][0x178], PT ;  /* 0x00005e0041007a0c */ /* 0x000fe20003f66270 */
[----:B------:R1:W2:Y:S01]  /*7570*/  @!P4 LDG.E.U16 R206, [R126.64+0x2806] ;  /* 0x002806047ecec981 */ /* 0x0002a2000c1e1500 */
[----:B------:R-:W-:-:S02]  /*7580*/  ISETP.GE.AND P4, PT, R58, c[0x0][0x178], PT ;  /* 0x00005e003a007a0c */ /* 0x000fc40003f86270 */
[----:B------:R-:W-:Y:S01]  /*7590*/  PRMT R207, RZ, 0x7610, R207 ;  /* 0x00007610ffcf7816 */ /* 0x000fe200000000cf */
[----:B------:R1:W2:Y:S01]  /*75a0*/  @!P2 LDG.E.U16 R204, [R126.64+0x2802] ;  /* 0x002802047ecca981 */ /* 0x0002a2000c1e1500 */
[----:B------:R-:W-:Y:S02]  /*75b0*/  IADD3 R61, R170, 0x1405, RZ ;  /* 0x00001405aa3d7810 */ /* 0x000fe40007ffe0ff */
[----:B------:R-:W-:Y:S02]  /*75c0*/  PRMT R205, RZ, 0x7610, R205 ;  /* 0x00007610ffcd7816 */ /* 0x000fe400000000cd */
[----:B------:R-:W-:Y:S01]  /*75d0*/  ISETP.GE.AND P2, PT, R61, c[0x0][0x178], PT ;  /* 0x00005e003d007a0c */ /* 0x000fe20003f46270 */
[----:B------:R1:W2:Y:S01]  /*75e0*/  @!P5 LDG.E.U16 R207, [R126.64+0x2808] ;  /* 0x002808047ecfd981 */ /* 0x0002a2000c1e1500 */
[----:B------:R-:W-:Y:S02]  /*75f0*/  PRMT R210, RZ, 0x7610, R210 ;  /* 0x00007610ffd27816 */ /* 0x000fe400000000d2 */
[----:B------:R-:W-:Y:S01]  /*7600*/  ISETP.GE.AND P5, PT, R56, c[0x0][0x178], PT ;  /* 0x00005e0038007a0c */ /* 0x000fe20003fa6270 */
[----:B------:R-:W-:Y:S04]  /*7610*/  STL [R1+0x44], R55 ;  /* 0x0000443701007387 */ /* 0x000fe80000100800 */
[----:B------:R0:W-:Y:S01]  /*7620*/  STL [R1+0x40], R52 ;  /* 0x0000403401007387 */ /* 0x0001e20000100800 */
[----:B------:R-:W-:-:S03]  /*7630*/  PRMT R208, RZ, 0x7610, R208 ;  /* 0x00007610ffd07816 */ /* 0x000fc600000000d0 */
[----:B------:R1:W2:Y:S01]  /*7640*/  @!P3 LDG.E.U16 R205, [R126.64+0x2804] ;  /* 0x002804047ecdb981 */ /* 0x0002a2000c1e1500 */
[----:B------:R-:W-:-:S03]  /*7650*/  ISETP.GE.AND P3, PT, R59, c[0x0][0x178], PT ;  /* 0x00005e003b007a0c */ /* 0x000fc60003f66270 */
[----:B------:R1:W2:Y:S01]  /*7660*/  @!P4 LDG.E.U16 R210, [R126.64+0x280e] ;  /* 0x00280e047ed2c981 */ /* 0x0002a2000c1e1500 */
[----:B0-----:R-:W-:Y:S02]  /*7670*/  IADD3 R52, R170, 0x1603, RZ ;  /* 0x00001603aa347810 */ /* 0x001fe40007ffe0ff */
[----:B------:R-:W-:Y:S01]  /*7680*/  PRMT R211, RZ, 0x7610, R211 ;  /* 0x00007610ffd37816 */ /* 0x000fe200000000d3 */
[----:B------:R1:W2:Y:S01]  /*7690*/  @!P2 LDG.E.U16 R208, [R126.64+0x280a] ;  /* 0x00280a047ed0a981 */ /* 0x0002a2000c1e1500 */
[----:B------:R-:W-:Y:S02]  /*76a0*/  ISETP.GE.AND P4, PT, R52, c[0x0][0x178], PT ;  /* 0x00005e0034007a0c */ /* 0x000fe40003f86270 */
[----:B------:R-:W-:Y:S02]  /*76b0*/  IADD3 R55, R170, 0x1601, RZ ;  /* 0x00001601aa377810 */ /* 0x000fe40007ffe0ff */
[----:B------:R-:W-:Y:S01]  /*76c0*/  F2FP.PACK_AB R154, R215, R209 ;  /* 0x000000d1d79a723e */ /* 0x000fe200000000ff */
[----:B------:R1:W2:Y:S01]  /*76d0*/  @!P5 LDG.E.U16 R211, [R126.64+0x2c00] ;  /* 0x002c00047ed3d981 */ /* 0x0002a2000c1e1500 */
[----:B------:R-:W-:-:S02]  /*76e0*/  ISETP.GE.AND P2, PT, R55, c[0x0][0x178], PT ;  /* 0x00005e0037007a0c */ /* 0x000fc40003f46270 */
[----:B------:R-:W-:Y:S01]  /*76f0*/  PRMT R209, RZ, 0x7610, R209 ;  /* 0x00007610ffd17816 */ /* 0x000fe200000000d1 */
[----:B------:R-:W-:Y:S01]  /*7700*/  STL [R1+0x3c], R49 ;  /* 0x00003c3101007387 */ /* 0x000fe20000100800 */
[----:B------:R-:W-:Y:S02]  /*7710*/  PRMT R214, RZ, 0x7610, R214 ;  /* 0x00007610ffd67816 */ /* 0x000fe400000000d6 */
[----:B------:R-:W-:Y:S01]  /*7720*/  ISETP.GE.AND P5, PT, R50, c[0x0][0x178], PT ;  /* 0x00005e0032007a0c */ /* 0x000fe20003fa6270 */
        /* <DEDUP_REMOVED lines=9> */
[----:B------:R-:W-:Y:S01]  /*77c0*/  IADD3 R49, R170, 0x1605, RZ ;  /* 0x00001605aa317810 */ /* 0x000fe20007ffe0ff */
[----:B------:R-:W-:Y:S01]  /*77d0*/  STL [R1+0x34], R43 ;  /* 0x0000342b01007387 */ /* 0x000fe20000100800 */
[----:B------:R-:W-:Y:S02]  /*77e0*/  PRMT R213, RZ, 0x7610, R213 ;  /* 0x00007610ffd57816 */ /* 0x000fe400000000d5 */
[----:B------:R-:W-:Y:S01]  /*77f0*/  ISETP.GE.AND P2, PT, R49, c[0x0][0x178], PT ;  /* 0x00005e0031007a0c */ /* 0x000fe20003f46270 */
[----:B------:R1:W2:Y:S01]  /*7800*/  @!P5 LDG.E.U16 R215, [R126.64+0x2c08] ;  /* 0x002c08047ed7d981 */ /* 0x0002a2000c1e1500 */
[----:B------:R-:W-:-:S02]  /*7810*/  PRMT R218, RZ, 0x7610, R218 ;  /* 0x00007610ffda7816 */ /* 0x000fc400000000da */
        /* <DEDUP_REMOVED lines=11> */
[----:B------:R-:W-:Y:S01]  /*78d0*/  PRMT R217, RZ, 0x7610, R217 ;  /* 0x00007610ffd97816 */ /* 0x000fe200000000d9 */
[----:B------:R1:W2:Y:S01]  /*78e0*/  @!P5 LDG.E.U16 R219, [R126.64+0x3000] ;  /* 0x003000047edbd981 */ /* 0x0002a2000c1e1500 */
[----:B------:R-:W-:-:S02]  /*78f0*/  ISETP.GE.AND P2, PT, R43, c[0x0][0x178], PT ;  /* 0x00005e002b007a0c */ /* 0x000fc40003f46270 */
[----:B------:R-:W-:Y:S01]  /*7900*/  PRMT R222, RZ, 0x7610, R222 ;  /* 0x00007610ffde7816 */ /* 0x000fe200000000de */
[----:B------:R0:W-:Y:S01]  /*7910*/  STL [R1+0x2c], R37 ;  /* 0x00002c2501007387 */ /* 0x0001e20000100800 */
[----:B------:R-:W-:Y:S02]  /*7920*/  ISETP.GE.AND P5, PT, R38, c[0x0][0x178], PT ;  /* 0x00005e0026007a0c */ /* 0x000fe40003fa6270 */
[----:B------:R-:W-:Y:S01]  /*7930*/  PRMT R220, RZ, 0x7610, R220 ;  /* 0x00007610ffdc7816 */ /* 0x000fe200000000dc */
[----:B------:R1:W2:Y:S01]  /*7940*/  @!P3 LDG.E.U16 R217, [R126.64+0x2c0c] ;  /* 0x002c0c047ed9b981 */ /* 0x0002a2000c1e1500 */
[----:B------:R-:W-:-:S03]  /*7950*/  ISETP.GE.AND P3, PT, R41, c[0x0][0x178], PT ;  /* 0x00005e0029007a0c */ /* 0x000fc60003f66270 */
[----:B------:R1:W2:Y:S01]  /*7960*/  @!P4 LDG.E.U16 R222, [R126.64+0x3006] ;  /* 0x003006047edec981 */ /* 0x0002a2000c1e1500 */
[----:B0-----:R-:W-:Y:S02]  /*7970*/  IADD3 R37, R170, 0x1805, RZ ;  /* 0x00001805aa257810 */ /* 0x001fe40007ffe0ff */
[----:B------:R-:W-:Y:S01]  /*7980*/  PRMT R223, RZ, 0x7610, R223 ;  /* 0x00007610ffdf7816 */ /* 0x000fe200000000df */
[----:B------:R0:W-:Y:S01]  /*7990*/  STL [R1+0x28], R34 ;  /* 0x0000282201007387 */ /* 0x0001e20000100800 */
[----:B------:R-:W-:-:S03]  /*79a0*/  ISETP.GE.AND P4, PT, R37, c[0x0][0x178], PT ;  /* 0x00005e0025007a0c */ /* 0x000fc60003f86270 */
[----:B------:R1:W2:Y:S01]  /*79b0*/  @!P2 LDG.E.U16 R220, [R126.64+0x3002] ;  /* 0x003002047edca981 */ /* 0x0002a2000c1e1500 */
[----:B------:R-:W-:Y:S02]  /*79c0*/  ISETP.NE.AND P2, PT, R224, RZ, PT ;  /* 0x000000ffe000720c */ /* 0x000fe40003f45270 */
[----:B------:R-:W-:Y:S01]  /*79d0*/  PRMT R221, RZ, 0x7610, R221 ;  /* 0x00007610ffdd7816 */ /* 0x000fe200000000dd */
[----:B------:R1:W2:Y:S01]  /*79e0*/  @!P5 LDG.E.U16 R223, [R126.64+0x3008] ;  /* 0x003008047edfd981 */ /* 0x0002a2000c1e1500 */
[----:B0-----:R-:W-:Y:S02]  /*79f0*/  IADD3 R34, R170, 0x1807, RZ ;  /* 0x00001807aa227810 */ /* 0x001fe40007ffe0ff */
[----:B------:R-:W-:Y:S02]  /*7a00*/  PRMT R224, RZ, 0x7610, R224 ;  /* 0x00007610ffe07816 */ /* 0x000fe400000000e0 */
[----:B------:R1:W2:Y:S01]  /*7a10*/  @!P3 LDG.E.U16 R221, [R126.64+0x3004] ;  /* 0x003004047eddb981 */ /* 0x0002a2000c1e1500 */
[----:B------:R-:W-:-:S02]  /*7a20*/  ISETP.GE.AND P5, PT, R34, c[0x0][0x178], PT ;  /* 0x00005e0022007a0c */ /* 0x000fc40003fa6270 */
[----:B------:R-:W-:Y:S01]  /*7a30*/  ISETP.GE.AND P3, PT, R35, c[0x0][0x178], PT ;  /* 0x00005e0023007a0c */ /* 0x000fe20003f66270 */
[----:B------:R1:W2:Y:S01]  /*7a40*/  @!P4 LDG.E.U16 R224, [R126.64+0x300a] ;  /* 0x00300a047ee0c981 */ /* 0x0002a2000c1e1500 */
[----:B------:R-:W-:Y:S02]  /*7a50*/  ISETP.GE.AND P4, PT, R32, c[0x0][0x178], PT ;  /* 0x00005e0020007a0c */ /* 0x000fe40003f86270 */
[----:B------:R-:W-:Y:S01]  /*7a60*/  PRMT R226, RZ, 0x7610, R226 ;  /* 0x00007610ffe27816 */ /* 0x000fe200000000e2 */
[----:B------:R0:W-:Y:S01]  /*7a70*/  STL [R1+0x24], R31 ;  /* 0x0000241f01007387 */ /* 0x0001e20000100800 */
[----:B------:R-:W-:Y:S02]  /*7a80*/  PRMT R225, RZ, 0x7610, R225 ;  /* 0x00007610ffe17816 */ /* 0x000fe400000000e1 */
[----:B------:R-:W-:-:S03]  /*7a90*/  PRMT R227, RZ, 0x7610, R227 ;  /* 0x00007610ffe37816 */ /* 0x000fc600000000e3 */
[----:B------:R1:W2:Y:S04]  /*7aa0*/  @!P5 LDG.E.U16 R226, [R126.64+0x300e] ;  /* 0x00300e047ee2d981 */ /* 0x0002a8000c1e1500 */
[----:B------:R1:W2:Y:S01]  /*7ab0*/  @!P3 LDG.E.U16 R225, [R126.64+0x300c] ;  /* 0x00300c047ee1b981 */ /* 0x0002a2000c1e1500 */
[----:B0-----:R-:W-:-:S03]  /*7ac0*/  IADD3 R31, R170, 0x1a01, RZ ;  /* 0x00001a01aa1f7810 */ /* 0x001fc60007ffe0ff */
[----:B------:R1:W2:Y:S01]  /*7ad0*/  @!P4 LDG.E.U16 R227, [R126.64+0x3400] ;  /* 0x003400047ee3c981 */ /* 0x0002a2000c1e1500 */
[----:B------:R-:W-:Y:S02]  /*7ae0*/  ISETP.GE.AND P5, PT, R31, c[0x0][0x178], PT ;  /* 0x00005e001f007a0c */ /* 0x000fe40003fa6270 */
[----:B------:R-:W-:Y:S02]  /*7af0*/  ISETP.NE.AND P3, PT, R228, RZ, PT ;  /* 0x000000ffe400720c */ /* 0x000fe40003f65270 */
[----:B------:R-:W-:Y:S02]  /*7b00*/  ISETP.GE.AND P4, PT, R29, c[0x0][0x178], PT ;  /* 0x00005e001d007a0c */ /* 0x000fe40003f86270 */
[----:B------:R-:W-:Y:S01]  /*7b10*/  PRMT R228, RZ, 0x7610, R228 ;  /* 0x00007610ffe47816 */ /* 0x000fe200000000e4 */
[----:B------:R0:W-:Y:S01]  /*7b20*/  STL [R1+0x20], R28 ;  /* 0x0000201c01007387 */ /* 0x0001e20000100800 */
[----:B------:R-:W-:-:S05]  /*7b30*/  PRMT R229, RZ, 0x7610, R229 ;  /* 0x00007610ffe57816 */ /* 0x000fca00000000e5 */
[----:B------:R1:W2:Y:S01]  /*7b40*/  @!P5 LDG.E.U16 R228, [R126.64+0x3402] ;  /* 0x003402047ee4d981 */ /* 0x0002a2000c1e1500 */
[----:B0-----:R-:W-:-:S03]  /*7b50*/  IADD3 R28, R170, 0x1a03, RZ ;  /* 0x00001a03aa1c7810 */ /* 0x001fc60007ffe0ff */
[----:B------:R1:W2:Y:S01]  /*7b60*/  @!P4 LDG.E.U16 R229, [R126.64+0x3404] ;  /* 0x003404047ee5c981 */ /* 0x0002a2000c1e1500 */
[----:B------:R-:W-:Y:S02]  /*7b70*/  ISETP.GE.AND P5, PT, R28, c[0x0][0x178], PT ;  /* 0x00005e001c007a0c */ /* 0x000fe40003fa6270 */
[----:B------:R-:W-:Y:S02]  /*7b80*/  F2FP.PACK_AB R165, R230, R231 ;  /* 0x000000e7e6a5723e */ /* 0x000fe400000000ff */
        /* <DEDUP_REMOVED lines=8> */
[----:B------:R-:W-:Y:S02]  /*7c10*/  ISETP.GE.AND P4, PT, R23, c[0x0][0x178], PT ;  /* 0x00005e0017007a0c */ /* 0x000fe40003f86270 */
[----:B------:R-:W-:Y:S01]  /*7c20*/  PRMT R232, RZ, 0x7610, R232 ;  /* 0x00007610ffe87816 */ /* 0x000fe200000000e8 */
[----:B------:R0:W-:Y:S01]  /*7c30*/  STL [R1+0x18], R22 ;  /* 0x0000181601007387 */ /* 0x0001e20000100800 */
[----:B------:R-:W-:-:S07]  /*7c40*/  PRMT R233, RZ, 0x7610, R233 ;  /* 0x00007610ffe97816 */ /* 0x000fce00000000e9 */
[----:B------:R1:W2:Y:S01]  /*7c50*/  @!P5 LDG.E.U16 R232, [R126.64+0x340a] ;  /* 0x00340a047ee8d981 */ /* 0x0002a2000c1e1500 */
[----:B0-----:R-:W-:Y:S01]  /*7c60*/  IADD3 R22, R170, 0x1a07, RZ ;  /* 0x00001a07aa167810 */ /* 0x001fe20007ffe0ff */
[----:B------:R-:W0:Y:S02]  /*7c70*/  MUFU.RCP R239, R239 ;  /* 0x000000ef00ef7308 */ /* 0x000e240000001000 */
[----:B------:R1:W2:Y:S01]  /*7c80*/  @!P4 LDG.E.U16 R233, [R126.64+0x340c] ;  /* 0x00340c047ee9c981 */ /* 0x0002a2000c1e1500 */
[----:B------:R-:W-:Y:S02]  /*7c90*/  ISETP.GE.AND P5, PT, R22, c[0x0][0x178], PT ;  /* 0x00005e0016007a0c */ /* 0x000fe40003fa6270 */
[----:B------:R-:W-:Y:S02]  /*7ca0*/  ISETP.GE.AND P4, PT, R20, c[0x0][0x178], PT ;  /* 0x00005e0014007a0c */ /* 0x000fe40003f86270 */
[----:B------:R-:W-:Y:S01]  /*7cb0*/  PRMT R234, RZ, 0x7610, R234 ;  /* 0x00007610ffea7816 */ /* 0x000fe200000000ea */
[----:B------:R0:W-:Y:S01]  /*7cc0*/  STL [R1+0x14], R19 ;  /* 0x0000141301007387 */ /* 0x0001e20000100800 */
[----:B------:R-:W-:-:S07]  /*7cd0*/  PRMT R235, RZ, 0x7610, R235 ;  /* 0x00007610ffeb7816 */ /* 0x000fce00000000eb */
[----:B------:R1:W2:Y:S01]  /*7ce0*/  @!P5 LDG.E.U16 R234, [R126.64+0x340e] ;  /* 0x00340e047eead981 */ /* 0x0002a2000c1e1500 */
[----:B0-----:R-:W-:-:S03]  /*7cf0*/  IADD3 R19, R170, 0x1c01, RZ ;  /* 0x00001c01aa137810 */ /* 0x001fc60007ffe0ff */
[----:B------:R1:W2:Y:S01]  /*7d00*/  @!P4 LDG.E.U16 R235, [R126.64+0x3800] ;  /* 0x003800047eebc981 */ /* 0x0002a2000c1e1500 */
[----:B------:R-:W-:Y:S02]  /*7d10*/  ISETP.GE.AND P5, PT, R19, c[0x0][0x178], PT ;  /* 0x00005e0013007a0c */ /* 0x000fe40003fa6270 */
[----:B------:R-:W-:Y:S01]  /*7d20*/  ISETP.GE.AND P4, PT, R17, c[0x0][0x178], PT ;  /* 0x00005e0011007a0c */ /* 0x000fe20003f86270 */
[----:B------:R-:W-:Y:S01]  /*7d30*/  FMUL R238, R239, R238 ;  /* 0x000000eeefee7220 */ /* 0x000fe20000400000 */
[----:B------:R-:W-:Y:S01]  /*7d40*/  PRMT R236, RZ, 0x7610, R236 ;  /* 0x00007610ffec7816 */ /* 0x000fe200000000ec */
[----:B------:R0:W-:Y:S02]  /*7d50*/  STL [R1+0x10], R16 ;  /* 0x0000101001007387 */ /* 0x0001e40000100800 */
[----:B------:R-:W-:Y:S01]  /*7d60*/  FMUL R110, R237, R238 ;  /* 0x000000eeed6e7220 */ /* 0x000fe20000400000 */
        /* <DEDUP_REMOVED lines=8> */
[----:B------:R-:W-:-:S03]  /*7df0*/  PRMT R239, RZ, 0x7610, R239 ;  /* 0x00007610ffef7816 */ /* 0x000fc600000000ef */
[----:B------:R1:W-:Y:S04]  /*7e00*/  STL [R1+0x8], R12 ;  /* 0x0000080c01007387 */ /* 0x0003e80000100800 */
[----:B------:R3:W2:Y:S01]  /*7e10*/  @!P5 LDG.E.U16 R238, [R126.64+0x3806] ;  /* 0x003806047eeed981 */ /* 0x0006a2000c1e1500 */
[----:B0-----:R-:W-:-:S03]  /*7e20*/  IADD3 R13, R170, 0x1c05, RZ ;  /* 0x00001c05aa0d7810 */ /* 0x001fc60007ffe0ff */
[----:B------:R3:W2:Y:S01]  /*7e30*/  @!P4 LDG.E.U16 R239, [R126.64+0x3808] ;  /* 0x003808047eefc981 */ /* 0x0006a2000c1e1500 */
[----:B------:R-:W-:Y:S02]  /*7e40*/  ISETP.GE.AND P5, PT, R13, c[0x0][0x178], PT ;  /* 0x00005e000d007a0c */ /* 0x000fe40003fa6270 */
[----:B-1----:R-:W-:Y:S02]  /*7e50*/  IADD3 R12, R170, 0x1c06, RZ ;  /* 0x00001c06aa0c7810 */ /* 0x002fe40007ffe0ff */
[----:B------:R-:W-:Y:S02]  /*7e60*/  PRMT R240, RZ, 0x7610, R240 ;  /* 0x00007610fff07816 */ /* 0x000fe400000000f0 */
[----:B------:R-:W-:Y:S02]  /*7e70*/  ISETP.GE.AND P4, PT, R12, c[0x0][0x178], PT ;  /* 0x00005e000c007a0c */ /* 0x000fe40003f86270 */
[----:B------:R-:W-:-:S05]  /*7e80*/  PRMT R241, RZ, 0x7610, R241 ;  /* 0x00007610fff17816 */ /* 0x000fca00000000f1 */
[----:B------:R3:W2:Y:S01]  /*7e90*/  @!P5 LDG.E.U16 R240, [R126.64+0x380a] ;  /* 0x00380a047ef0d981 */ /* 0x0006a2000c1e1500 */
[----:B------:R-:W-:Y:S02]  /*7ea0*/  ISETP.GE.AND P5, PT, R11, c[0x0][0x178], PT ;  /* 0x00005e000b007a0c */ /* 0x000fe40003fa6270 */
[----:B------:R-:W-:-:S03]  /*7eb0*/  PRMT R242, RZ, 0x7610, R242 ;  /* 0x00007610fff27816 */ /* 0x000fc600000000f2 */
[----:B------:R3:W2:Y:S01]  /*7ec0*/  @!P4 LDG.E.U16 R241, [R126.64+0x380c] ;  /* 0x00380c047ef1c981 */ /* 0x0006a2000c1e1500 */
[----:B------:R-:W-:Y:S02]  /*7ed0*/  ISETP.GE.AND P4, PT, R8, c[0x0][0x178], PT ;  /* 0x00005e0008007a0c */ /* 0x000fe40003f86270 */
[----:B------:R-:W-:-:S05]  /*7ee0*/  PRMT R243, RZ, 0x7610, R243 ;  /* 0x00007610fff37816 */ /* 0x000fca00000000f3 */
[----:B------:R3:W2:Y:S01]  /*7ef0*/  @!P5 LDG.E.U16 R242, [R126.64+0x380e] ;  /* 0x00380e047ef2d981 */ /* 0x0006a2000c1e1500 */
[----:B------:R-:W-:-:S05]  /*7f00*/  ISETP.GE.AND P5, PT, R2, c[0x0][0x178], PT ;  /* 0x00005e0002007a0c */ /* 0x000fca0003fa6270 */
[----:B------:R3:W2:Y:S01]  /*7f10*/  @!P4 LDG.E.U16 R243, [R126.64+0x3c00] ;  /* 0x003c00047ef3c981 */ /* 0x0006a2000c1e1500 */
[----:B------:R-:W-:Y:S02]  /*7f20*/  ISETP.NE.AND P4, PT, R244, RZ, PT ;  /* 0x000000fff400720c */ /* 0x000fe40003f85270 */
[----:B------:R-:W-:Y:S02]  /*7f30*/  PRMT R244, RZ, 0x7610, R244 ;  /* 0x00007610fff47816 */ /* 0x000fe400000000f4 */
[----:B------:R-:W-:-:S04]  /*7f40*/  IADD3 R109, R170, 0xc04, RZ ;  /* 0x00000c04aa6d7810 */ /* 0x000fc80007ffe0ff */
[----:B------:R3:W2:Y:S01]  /*7f50*/  @!P5 LDG.E.U16 R244, [R126.64+0x3c02] ;  /* 0x003c02047ef4d981 */ /* 0x0006a2000c1e1500 */
[----:B------:R-:W-:Y:S02]  /*7f60*/  ISETP.GE.AND P6, PT, R109, c[0x0][0x178], PT ;  /* 0x00005e006d007a0c */ /* 0x000fe40003fc6270 */
[----:B------:R-:W-:Y:S02]  /*7f70*/  ISETP.NE.AND P5, PT, R245, RZ, PT ;  /* 0x000000fff500720c */ /* 0x000fe40003fa5270 */
[----:B------:R-:W-:Y:S01]  /*7f80*/  PRMT R246, RZ, 0x7610, R246 ;  /* 0x00007610fff67816 */ /* 0x000fe200000000f6 */
[----:B------:R0:W-:Y:S01]  /*7f90*/  STL [R1+0x4], R9 ;  /* 0x0000040901007387 */ /* 0x0001e20000100800 */
[----:B------:R-:W-:Y:S02]  /*7fa0*/  PRMT R175, RZ, 0x7610, R175 ;  /* 0x00007610ffaf7816 */ /* 0x000fe400000000af */
[----:B------:R-:W-:Y:S02]  /*7fb0*/  PRMT R245, RZ, 0x7610, R245 ;  /* 0x00007610fff57816 */ /* 0x000fe400000000f5 */
[----:B------:R-:W-:Y:S01]  /*7fc0*/  PRMT R247, RZ, 0x7610, R247 ;  /* 0x00007610fff77816 */ /* 0x000fe200000000f7 */
[----:B------:R3:W2:Y:S01]  /*7fd0*/  @!P4 LDG.E.U16 R246, [R126.64+0x3c06] ;  /* 0x003c06047ef6c981 */ /* 0x0006a2000c1e1500 */
[----:B------:R-:W-:-:S02]  /*7fe0*/  PRMT R248, RZ, 0x7610, R248 ;  /* 0x00007610fff87816 */ /* 0x000fc400000000f8 */
[----:B------:R-:W-:Y:S01]  /*7ff0*/  PRMT R249, RZ, 0x7610, R249 ;  /* 0x00007610fff97816 */ /* 0x000fe200000000f9 */
[----:B------:R3:W2:Y:S01]  /*8000*/  @!P6 LDG.E.U16 R175, [R126.64+0x1808] ;  /* 0x001808047eafe981 */ /* 0x0006a2000c1e1500 */
[----:B------:R-:W-:Y:S02]  /*8010*/  PRMT R250, RZ, 0x7610, R250 ;  /* 0x00007610fffa7816 */ /* 0x000fe400000000fa */
[----:B0-----:R-:W-:Y:S01]  /*8020*/  P2R R9, PR, RZ, 0x10 ;  /* 0x00000010ff097803 */ /* 0x001fe20000000000 */
[----:B------:R3:W2:Y:S01]  /*8030*/  @!P5 LDG.E.U16 R245, [R126.64+0x3c04] ;  /* 0x003c04047ef5d981 */ /* 0x0006a2000c1e1500 */
[----:B------:R-:W-:-:S03]  /*8040*/  ISETP.GE.AND P4, PT, R170, c[0x0][0x178], PT ;  /* 0x00005e00aa007a0c */ /* 0x000fc60003f86270 */
[----:B------:R3:W2:Y:S04]  /*8050*/  @!P3 LDG.E.U16 R247, [R126.64+0x3c08] ;  /* 0x003c08047ef7b981 */ /* 0x0006a8000c1e1500 */
[----:B------:R3:W2:Y:S04]  /*8060*/  @!P2 LDG.E.U16 R248, [R126.64+0x3c0a] ;  /* 0x003c0a047ef8a981 */ /* 0x0006a8000c1e1500 */
[----:B------:R3:W2:Y:S04]  /*8070*/  @!P1 LDG.E.U16 R249, [R126.64+0x3c0c] ;  /* 0x003c0c047ef99981 */ /* 0x0006a8000c1e1500 */
[----:B------:R3:W2:Y:S04]  /*8080*/  @!P0 LDG.E.U16 R250, [R126.64+0x3c0e] ;  /* 0x003c0e047efa8981 */ /* 0x0006a8000c1e1500 */
[----:B------:R0:W-:Y:S01]  /*8090*/  STL [R1], R0 ;  /* 0x0000000001007387 */ /* 0x0001e20000100800 */
[----:B---3--:R-:W-:Y:S01]  /*80a0*/  IMAD.MOV.U32 R127, RZ, RZ, 0x2 ;  /* 0x00000002ff7f7424 */ /* 0x008fe200078e00ff */
[----:B0-----:R-:W-:-:S02]  /*80b0*/  P2R R0, PR, RZ, 0x20 ;  /* 0x00000020ff007803 */ /* 0x001fc40000000000 */
[----:B------:R-:W-:Y:S01]  /*80c0*/  ISETP.GE.AND P5, PT, R57, c[0x0][0x178], PT ;  /* 0x00005e0039007a0c */ /* 0x000fe20003fa6270 */
[----:B------:R-:W-:Y:S01]  /*80d0*/  IMAD.WIDE R126, R170, R127, c[0x0][0x170] ;  /* 0x00005c00aa7e7625 */ /* 0x000fe200078e027f */
[----:B------:R-:W3:Y:S04]  /*80e0*/  LDL.LU R57, [R1+0xdc] ;  /* 0x0000dc0001397983 */ /* 0x000ee80000300800 */
[----:B------:R0:W-:Y:S01]  /*80f0*/  @!P4 STG.E.U16 [R126.64], R169 ;  /* 0x000000a97e00c986 */ /* 0x0001e2000c101504 */
[----:B------:R-:W-:-:S03]  /*8100*/  ISETP.GE.AND P4, PT, R60, c[0x0][0x178], PT ;  /* 0x00005e003c007a0c */ /* 0x000fc60003f86270 */
[----:B------:R-:W2:Y:S01]  /*8110*/  LDL.LU R60, [R1+0xd8] ;  /* 0x0000d800013c7983 */ /* 0x000ea20000300800 */
[----:B0-----:R-:W-:-:S05]  /*8120*/  PRMT R169, R169, 0x7632, R169 ;  /* 0x00007632a9a97816 */ /* 0x001fca00000000a9 */
[----:B------:R-:W-:Y:S01]  /*8130*/  @!P5 STG.E.U16 [R126.64+0x2], R169 ;  /* 0x000002a97e00d986 */ /* 0x000fe2000c101504 */
[----:B------:R-:W-:-:S03]  /*8140*/  ISETP.GE.AND P5, PT, R63, c[0x0][0x178], PT ;  /* 0x00005e003f007a0c */ /* 0x000fc60003fa6270 */
[----:B------:R0:W-:Y:S01]  /*8150*/  @!P4 STG.E.U16 [R126.64+0x4], R168 ;  /* 0x000004a87e00c986 */ /* 0x0001e2000c101504 */
[----:B------:R-:W-:-:S03]  /*8160*/  ISETP.GE.AND P4, PT, R66, c[0x0][0x178], PT ;  /* 0x00005e0042007a0c */ /* 0x000fc60003f86270 */
[----:B------:R-:W2:Y:S04]  /*8170*/  LDL.LU R63, [R1+0xd4] ;  /* 0x0000d400013f7983 */ /* 0x000ea80000300800 */
[----:B------:R-:W2:Y:S01]  /*8180*/  LDL.LU R66, [R1+0xd0] ;  /* 0x0000d00001427983 */ /* 0x000ea20000300800 */
[----:B0-----:R-:W-:-:S05]  /*8190*/  PRMT R168, R168, 0x7632, R168 ;  /* 0x00007632a8a87816 */ /* 0x001fca00000000a8 */
[----:B------:R-:W-:Y:S01]  /*81a0*/  @!P5 STG.E.U16 [R126.64+0x6], R168 ;  /* 0x000006a87e00d986 */ /* 0x000fe2000c101504 */
[----:B------:R-:W-:-:S03]  /*81b0*/  ISETP.GE.AND P5, PT, R69, c[0x0][0x178], PT ;  /* 0x00005e0045007a0c */ /* 0x000fc60003fa6270 */
[----:B------:R0:W-:Y:S01]  /*81c0*/  @!P4 STG.E.U16 [R126.64+0x8], R167 ;  /* 0x000008a77e00c986 */ /* 0x0001e2000c101504 */
[----:B------:R-:W-:-:S03]  /*81d0*/  ISETP.GE.AND P4, PT, R252, c[0x0][0x178], PT ;  /* 0x00005e00fc007a0c */ /* 0x000fc60003f86270 */
[----:B------:R-:W2:Y:S01]  /*81e0*/  LDL.LU R69, [R1+0xcc] ;  /* 0x0000cc0001457983 */ /* 0x000ea20000300800 */
[----:B0-----:R-:W-:-:S05]  /*81f0*/  PRMT R167, R167, 0x7632, R167 ;  /* 0x00007632a7a77816 */ /* 0x001fca00000000a7 */
[----:B------:R-:W-:Y:S01]  /*8200*/  @!P5 STG.E.U16 [R126.64+0xa], R167 ;  /* 0x00000aa77e00d986 */ /* 0x000fe2000c101504 */
[----:B------:R-:W-:-:S03]  /*8210*/  ISETP.GE.AND P5, PT, R251, c[0x0][0x178], PT ;  /* 0x00005e00fb007a0c */ /* 0x000fc60003fa6270 */
[----:B------:R0:W-:Y:S01]  /*8220*/  @!P4 STG.E.U16 [R126.64+0xc], R166 ;  /* 0x00000ca67e00c986 */ /* 0x0001e2000c101504 */
[----:B------:R-:W-:Y:S02]  /*8230*/  ISETP.GE.AND P4, PT, R144, c[0x0][0x178], PT ;  /* 0x00005e0090007a0c */ /* 0x000fe40003f86270 */
[----:B0-----:R-:W-:-:S07]  /*8240*/  PRMT R166, R166, 0x7632, R166 ;  /* 0x00007632a6a67816 */ /* 0x001fce00000000a6 */
[----:B------:R-:W-:Y:S01]  /*8250*/  @!P5 STG.E.U16 [R126.64+0xe], R166 ;  /* 0x00000ea67e00d986 */ /* 0x000fe2000c101504 */
[----:B------:R-:W-:Y:S02]  /*8260*/  ISETP.GE.AND P5, PT, R143, c[0x0][0x178], PT ;  /* 0x00005e008f007a0c */ /* 0x000fe40003fa6270 */
[----:B------:R-:W-:Y:S01]  /*8270*/  PRMT R143, R165, 0x7632, R143 ;  /* 0x00007632a58f7816 */ /* 0x000fe2000000008f */
[----:B------:R-:W-:Y:S01]  /*8280*/  @!P4 STG.E.U16 [R126.64+0x400], R165 ;  /* 0x000400a57e00c986 */ /* 0x000fe2000c101504 */
[----:B------:R-:W-:-:S09]  /*8290*/  ISETP.GE.AND P4, PT, R142, c[0x0][0x178], PT ;  /* 0x00005e008e007a0c */ /* 0x000fd20003f86270 */
        /* <DEDUP_REMOVED lines=14> */
[----:B------:R-:W-:-:S03]  /*8380*/  ISETP.GE.AND P4, PT, R72, c[0x0][0x178], PT ;  /* 0x00005e0048007a0c */ /* 0x000fc60003f86270 */
[----:B------:R-:W3:Y:S06]  /*8390*/  LDL.LU R72, [R1+0xc8] ;  /* 0x0000c80001487983 */ /* 0x000eec0000300800 */
[----:B------:R-:W-:Y:S01]  /*83a0*/  @!P5 STG.E.U16 [R126.64+0x40e], R137 ;  /* 0x00040e897e00d986 */ /* 0x000fe2000c101504 */
[----:B------:R-:W-:Y:S02]  /*83b0*/  ISETP.GE.AND P5, PT, R136, c[0x0][0x178], PT ;  /* 0x00005e0088007a0c */ /* 0x000fe40003fa6270 */
[----:B------:R-:W-:Y:S01]  /*83c0*/  PRMT R136, R161, 0x7632, R136 ;  /* 0x00007632a1887816 */ /* 0x000fe20000000088 */
[----:B------:R-:W-:Y:S01]  /*83d0*/  @!P4 STG.E.U16 [R126.64+0x800], R161 ;  /* 0x000800a17e00c986 */ /* 0x000fe2000c101504 */
[----:B------:R-:W-:-:S03]  /*83e0*/  ISETP.GE.AND P4, PT, R75, c[0x0][0x178], PT ;  /* 0x00005e004b007a0c */ /* 0x000fc60003f86270 */
[----:B------:R-:W3:Y:S06]  /*83f0*/  LDL.LU R75, [R1+0xc4] ;  /* 0x0000c400014b7983 */ /* 0x000eec0000300800 */
[----:B------:R0:W-:Y:S01]  /*8400*/  @!P5 STG.E.U16 [R126.64+0x802], R136 ;  /* 0x000802887e00d986 */ /* 0x0001e2000c101504 */
[----:B------:R-:W-:-:S03]  /*8410*/  ISETP.GE.AND P5, PT, R78, c[0x0][0x178], PT ;  /* 0x00005e004e007a0c */ /* 0x000fc60003fa6270 */
[----:B------:R-:W-:Y:S01]  /*8420*/  @!P4 STG.E.U16 [R126.64+0x804], R160 ;  /* 0x000804a07e00c986 */ /* 0x000fe2000c101504 */
[----:B------:R-:W-:-:S03]  /*8430*/  ISETP.GE.AND P4, PT, R81, c[0x0][0x178], PT ;  /* 0x00005e0051007a0c */ /* 0x000fc60003f86270 */
[----:B------:R-:W3:Y:S01]  /*8440*/  LDL.LU R78, [R1+0xc0] ;  /* 0x0000c000014e7983 */ /* 0x000ee20000300800 */
[----:B0-----:R-:W-:-:S03]  /*8450*/  PRMT R136, R160, 0x7632, R136 ;  /* 0x00007632a0887816 */ /* 0x001fc60000000088 */
[----:B------:R-:W3:Y:S04]  /*8460*/  LDL.LU R81, [R1+0xbc] ;  /* 0x0000bc0001517983 */ /* 0x000ee80000300800 */
        /* <DEDUP_REMOVED lines=12> */
[----:B0-----:R-:W-:-:S05]  /*8530*/  PRMT R136, R158, 0x7632, R136 ;  /* 0x000076329e887816 */ /* 0x001fca0000000088 */
        /* <DEDUP_REMOVED lines=45> */
[----:B------:R0:W-:Y:S01]  /*8810*/  @!P5 STG.E.U16 [R126.64+0x1402], R116 ;  /* 0x001402747e00d986 */ /* 0x0001e2000c101504 */
        /* <DEDUP_REMOVED lines=8> */
[----:B------:R-:W-:Y:S02]  /*88a0*/  ISETP.GE.AND P4, PT, R96, c[0x0][0x178], PT ;  /* 0x00005e0060007a0c */ /* 0x000fe40003f86270 */
[----:B0-----:R-:W-:Y:S01]  /*88b0*/  PRMT R116, R146, 0x7632, R116 ;  /* 0x0000763292747816 */ /* 0x001fe20000000074 */
[----:B------:R-:W3:Y:S01]  /*88c0*/  LDL.LU R92, [R1+0xac] ;  /* 0x0000ac00015c7983 */ /* 0x000ee20000300800 */
[----:B------:R-:W-:-:S03]  /*88d0*/  PRMT R117, R145, 0x7632, R117 ;  /* 0x0000763291757816 */ /* 0x000fc60000000075 */
[----:B------:R-:W3:Y:S04]  /*88e0*/  LDL.LU R96, [R1+0xa8] ;  /* 0x0000a80001607983 */ /* 0x000ee80000300800 */
[----:B------:R-:W-:Y:S01]  /*88f0*/  @!P5 STG.E.U16 [R126.64+0x140a], R115 ;  /* 0x00140a737e00d986 */ /* 0x000fe2000c101504 */
[----:B------:R-:W-:-:S03]  /*8900*/  ISETP.GE.AND P5, PT, R112, c[0x0][0x178], PT ;  /* 0x00005e0070007a0c */ /* 0x000fc60003fa6270 */
[----:B------:R-:W-:Y:S01]  /*8910*/  @!P4 STG.E.U16 [R126.64+0x140c], R146 ;  /* 0x00140c927e00c986 */ /* 0x000fe2000c101504 */
[----:B------:R-:W-:Y:S01]  /*8920*/  ISETP.GE.AND P4, PT, R99, c[0x0][0x178], PT ;  /* 0x00005e0063007a0c */ /* 0x000fe20003f86270 */
[----:B------:R-:W-:Y:S02]  /*8930*/  FMUL R113, R172, R108 ;  /* 0x0000006cac717220 */ /* 0x000fe40000400000 */
[----:B------:R-:W3:Y:S06]  /*8940*/  LDL.LU R99, [R1+0xa4] ;  /* 0x0000a40001637983 */ /* 0x000eec0000300800 */
[----:B------:R0:W-:Y:S01]  /*8950*/  @!P5 STG.E.U16 [R126.64+0x140e], R116 ;  /* 0x00140e747e00d986 */ /* 0x0001e2000c101504 */
[----:B------:R-:W-:-:S03]  /*8960*/  ISETP.GE.AND P5, PT, R102, c[0x0][0x178], PT ;  /* 0x00005e0066007a0c */ /* 0x000fc60003fa6270 */
[----:B------:R-:W-:Y:S01]  /*8970*/  @!P4 STG.E.U16 [R126.64+0x1800], R145 ;  /* 0x001800917e00c986 */ /* 0x000fe2000c101504 */
[----:B------:R-:W-:-:S03]  /*8980*/  ISETP.GE.AND P4, PT, R105, c[0x0][0x178], PT ;  /* 0x00005e0069007a0c */ /* 0x000fc60003f86270 */
[----:B------:R-:W3:Y:S04]  /*8990*/  LDL.LU R102, [R1+0xa0] ;  /* 0x0000a00001667983 */ /* 0x000ee80000300800 */
[----:B------:R-:W3:Y:S04]  /*89a0*/  LDL.LU R105, [R1+0x9c] ;  /* 0x00009c0001697983 */ /* 0x000ee80000300800 */
[----:B------:R-:W-:Y:S01]  /*89b0*/  @!P5 STG.E.U16 [R126.64+0x1802], R117 ;  /* 0x001802757e00d986 */ /* 0x000fe2000c101504 */
[----:B------:R-:W-:-:S03]  /*89c0*/  ISETP.GE.AND P5, PT, R111, c[0x0][0x178], PT ;  /* 0x00005e006f007a0c */ /* 0x000fc60003fa6270 */
[----:B------:R-:W3:Y:S04]  /*89d0*/  LDL.LU R108, [R1+0x98] ;  /* 0x00009800016c7983 */ /* 0x000ee80000300800 */
[----:B------:R-:W3:Y:S01]  /*89e0*/  LDL.LU R111, [R1+0x94] ;  /* 0x00009400016f7983 */ /* 0x000ee20000300800 */
[----:B--2---:R-:W-:-:S05]  /*89f0*/  SEL R112, R173, RZ, !P4 ;  /* 0x000000ffad707207 */ /* 0x004fca0006000000 */
[----:B------:R-:W-:-:S05]  /*8a00*/  HADD2.F32 R112, -RZ, R112.H0_H0 ;  /* 0x20000070ff707230 */ /* 0x000fca0000004100 */
[----:B-1----:R-:W-:Y:S02]  /*8a10*/  FMUL R114, R112, R110 ;  /* 0x0000006e70727220 */ /* 0x002fe40000400000 */
[----:B------:R-:W2:Y:S01]  /*8a20*/  LDL.LU R110, [R1+0x90] ;  /* 0x00009000016e7983 */ /* 0x000ea20000300800 */
[----:B------:R-:W-:-:S05]  /*8a30*/  SEL R112, R174, RZ, !P5 ;  /* 0x000000ffae707207 */ /* 0x000fca0006800000 */
[----:B------:R-:W-:-:S05]  /*8a40*/  HADD2.F32 R112, -RZ, R112.H0_H0 ;  /* 0x20000070ff707230 */ /* 0x000fca0000004100 */
[----:B------:R-:W-:-:S05]  /*8a50*/  FMUL R113, R112, R113 ;  /* 0x0000007170717220 */ /* 0x000fca0000400000 */
[----:B------:R-:W-:-:S05]  /*8a60*/  F2FP.PACK_AB R113, R113, R114 ;  /* 0x000000727171723e */ /* 0x000fca00000000ff */
[----:B------:R1:W-:Y:S01]  /*8a70*/  @!P4 STG.E.U16 [R126.64+0x1804], R113 ;  /* 0x001804717e00c986 */ /* 0x0003e2000c101504 */
[----:B------:R-:W-:Y:S02]  /*8a80*/  ISETP.GE.AND P4, PT, R171, c[0x0][0x178], PT ;  /* 0x00005e00ab007a0c */ /* 0x000fe40003f86270 */
[----:B------:R-:W-:Y:S01]  /*8a90*/  PRMT R114, R113, 0x7632, R114 ;  /* 0x0000763271727816 */ /* 0x000fe20000000072 */
[----:B------:R-:W-:-:S04]  /*8aa0*/  IMAD.MOV.U32 R171, RZ, RZ, 0x3e800000 ;  /* 0x3e800000ffab7424 */ /* 0x000fc800078e00ff */
[----:B------:R0:W-:Y:S01]  /*8ab0*/  @!P5 STG.E.U16 [R126.64+0x1806], R114 ;  /* 0x001806727e00d986 */ /* 0x0001e2000c101504 */
[----:B---3--:R-:W-:-:S05]  /*8ac0*/  SEL R111, R111, RZ, !P6 ;  /* 0x000000ff6f6f7207 */ /* 0x008fca0007000000 */
[----:B0-----:R-:W-:-:S05]  /*8ad0*/  HADD2.F32 R116, -RZ, R111.H0_H0 ;  /* 0x2000006fff747230 */ /* 0x001fca0000004100 */
[----:B------:R-:W-:-:S04]  /*8ae0*/  FADD R111, RZ, -R116 ;  /* 0x80000074ff6f7221 */ /* 0x000fc80000000000 */
[----:B------:R-:W-:-:S05]  /*8af0*/  FMUL R111, R111, 1.4426950216293334961 ;  /* 0x3fb8aa3b6f6f7820 */ /* 0x000fca0000400000 */
[----:B------:R-:W-:Y:S02]  /*8b00*/  FSETP.GEU.AND P6, PT, R111, -126, PT ;  /* 0xc2fc00006f00780b */ /* 0x000fe40003fce000 */
[----:B--2---:R-:W-:-:S11]  /*8b10*/  SEL R110, R110, RZ, !P4 ;  /* 0x000000ff6e6e7207 */ /* 0x004fd60006000000 */
[----:B------:R-:W-:Y:S01]  /*8b20*/  @!P6 FMUL R111, R111, 0.5 ;  /* 0x3f0000006f6fe820 */ /* 0x000fe20000400000 */
[----:B------:R-:W-:-:S03]  /*8b30*/  HADD2.F32 R115, -RZ, R110.H0_H0 ;  /* 0x2000006eff737230 */ /* 0x000fc60000004100 */
[----:B------:R-:W0:Y:S02]  /*8b40*/  MUFU.EX2 R112, R111 ;  /* 0x0000006f00707308 */ /* 0x000e240000000800 */
[----:B------:R-:W-:-:S04]  /*8b50*/  FADD R110, RZ, -R115 ;  /* 0x80000073ff6e7221 */ /* 0x000fc80000000000 */
[----:B------:R-:W-:Y:S01]  /*8b60*/  FMUL R110, R110, 1.4426950216293334961 ;  /* 0x3fb8aa3b6e6e7820 */ /* 0x000fe20000400000 */
[----:B0-----:R-:W-:-:S04]  /*8b70*/  @!P6 FMUL R112, R112, R112 ;  /* 0x000000707070e220 */ /* 0x001fc80000400000 */
[----:B------:R-:W-:-:S13]  /*8b80*/  FSETP.GEU.AND P6, PT, R110, -126, PT ;  /* 0xc2fc00006e00780b */ /* 0x000fda0003fce000 */
[----:B------:R-:W-:-:S04]  /*8b90*/  @!P6 FMUL R110, R110, 0.5 ;  /* 0x3f0000006e6ee820 */ /* 0x000fc80000400000 */
[----:B-1----:R-:W0:Y:S01]  /*8ba0*/  MUFU.EX2 R113, R110 ;  /* 0x0000006e00717308 */ /* 0x002e220000000800 */
[----:B------:R-:W-:Y:S01]  /*8bb0*/  FADD R112, R112, 1 ;  /* 0x3f80000070707421 */ /* 0x000fe20000000000 */
[----:B0-----:R-:W-:-:S04]  /*8bc0*/  @!P6 FMUL R113, R113, R113 ;  /* 0x000000717171e220 */ /* 0x001fc80000400000 */
[----:B------:R-:W-:Y:S01]  /*8bd0*/  FSETP.GT.AND P6, PT, R112, 8.50705917302346158658e+37, PT ;  /* 0x7e8000007000780b */ /* 0x000fe20003fc4000 */
[----:B------:R-:W-:-:S03]  /*8be0*/  FADD R113, R113, 1 ;  /* 0x3f80000071717421 */ /* 0x000fc60000000000 */
[----:B------:R-:W-:-:S09]  /*8bf0*/  FSEL R111, R171, 1, P6 ;  /* 0x3f800000ab6f7808 */ /* 0x000fd20003000000 */
[----:B------:R-:W-:Y:S01]  /*8c00*/  @P6 FMUL R112, R112, 0.25 ;  /* 0x3e80000070706820 */ /* 0x000fe20000400000 */
[----:B------:R-:W-:-:S04]  /*8c10*/  FSETP.GT.AND P6, PT, R113, 8.50705917302346158658e+37, PT ;  /* 0x7e8000007100780b */ /* 0x000fc80003fc4000 */
[----:B------:R-:W-:-:S09]  /*8c20*/  FSEL R114, R171, 1, P6 ;  /* 0x3f800000ab727808 */ /* 0x000fd20003000000 */
[----:B------:R-:W-:Y:S01]  /*8c30*/  @P6 FMUL R113, R113, 0.25 ;  /* 0x3e80000071716820 */ /* 0x000fe20000400000 */
[----:B------:R-:W-:Y:S02]  /*8c40*/  ISETP.GE.AND P6, PT, R109, c[0x0][0x178], PT ;  /* 0x00005e006d007a0c */ /* 0x000fe40003fc6270 */
[----:B------:R-:W2:Y:S01]  /*8c50*/  LDL.LU R109, [R1+0x8c] ;  /* 0x00008c00016d7983 */ /* 0x000ea20000300800 */
[----:B------:R-:W0:Y:S01]  /*8c60*/  MUFU.RCP R112, R112 ;  /* 0x0000007000707308 */ /* 0x000e220000001000 */
[----:B------:R-:W-:-:S07]  /*8c70*/  SEL R110, R175, RZ, !P6 ;  /* 0x000000ffaf6e7207 */ /* 0x000fce0007000000 */
[----:B------:R-:W1:Y:S01]  /*8c80*/  MUFU.RCP R113, R113 ;  /* 0x0000007100717308 */ /* 0x000e620000001000 */
[----:B------:R-:W-:Y:S01]  /*8c90*/  HADD2.F32 R110, -RZ, R110.H0_H0 ;  /* 0x2000006eff6e7230 */ /* 0x000fe20000004100 */
[----:B0-----:R-:W-:-:S04]  /*8ca0*/  FMUL R111, R112, R111 ;  /* 0x0000006f706f7220 */ /* 0x001fc80000400000 */
[----:B------:R-:W-:-:S04]  /*8cb0*/  FMUL R111, R116, R111 ;  /* 0x0000006f746f7220 */ /* 0x000fc80000400000 */
[----:B------:R-:W-:Y:S01]  /*8cc0*/  FMUL R111, R110, R111 ;  /* 0x0000006f6e6f7220 */ /* 0x000fe20000400000 */
[----:B-----5:R-:W-:Y:S01]  /*8cd0*/  SEL R110, R176, RZ, !P4 ;  /* 0x000000ffb06e7207 */ /* 0x020fe20006000000 */
[----:B-1----:R-:W-:-:S04]  /*8ce0*/  FMUL R114, R113, R114 ;  /* 0x0000007271727220 */ /* 0x002fc80000400000 */
[----:B------:R-:W-:Y:S01]  /*8cf0*/  HADD2.F32 R110, -RZ, R110.H0_H0 ;  /* 0x2000006eff6e7230 */ /* 0x000fe20000004100 */
[----:B------:R-:W-:-:S04]  /*8d00*/  FMUL R115, R115, R114 ;  /* 0x0000007273737220 */ /* 0x000fc80000400000 */
[----:B------:R-:W-:-:S05]  /*8d10*/  FMUL R110, R110, R115 ;  /* 0x000000736e6e7220 */ /* 0x000fca0000400000 */
[----:B------:R-:W-:-:S04]  /*8d20*/  F2FP.PACK_AB R110, R110, R111 ;  /* 0x0000006f6e6e723e */ /* 0x000fc800000000ff */
[----:B------:R-:W-:-:S05]  /*8d30*/  PRMT R112, R110, 0x7632, R112 ;  /* 0x000076326e707816 */ /* 0x000fca0000000070 */
[----:B------:R-:W-:Y:S01]  /*8d40*/  @!P4 STG.E.U16 [R126.64+0x180a], R112 ;  /* 0x00180a707e00c986 */ /* 0x000fe2000c101504 */
[----:B------:R-:W-:-:S03]  /*8d50*/  ISETP.GE.AND P4, PT, R106, c[0x0][0x178], PT ;  /* 0x00005e006a007a0c */ /* 0x000fc60003f86270 */
[----:B------:R-:W3:Y:S01]  /*8d60*/  LDL.LU R106, [R1+0x88] ;  /* 0x00008800016a7983 */ /* 0x000ee20000300800 */
[----:B------:R-:W-:Y:S02]  /*8d70*/  ISETP.GE.AND P5, PT, R107, c[0x0][0x178], PT ;  /* 0x00005e006b007a0c */ /* 0x000fe40003fa6270 */
[----:B------:R-:W-:-:S05]  /*8d80*/  PRMT R111, R110, 0x7610, R111 ;  /* 0x000076106e6f7816 */ /* 0x000fca000000006f */
[----:B------:R0:W-:Y:S01]  /*8d90*/  @!P6 STG.E.U16 [R126.64+0x1808], R111 ;  /* 0x0018086f7e00e986 */ /* 0x0001e2000c101504 */
[----:B------:R-:W-:-:S05]  /*8da0*/  SEL R108, R108, RZ, !P4 ;  /* 0x000000ff6c6c7207 */ /* 0x000fca0006000000 */
[----:B------:R-:W-:-:S05]  /*8db0*/  HADD2.F32 R113, -RZ, R108.H0_H0 ;  /* 0x2000006cff717230 */ /* 0x000fca0000004100 */
[----:B------:R-:W-:-:S04]  /*8dc0*/  FADD R108, RZ, -R113 ;  /* 0x80000071ff6c7221 */ /* 0x000fc80000000000 */
[----:B------:R-:W-:Y:S01]  /*8dd0*/  FMUL R108, R108, 1.4426950216293334961 ;  /* 0x3fb8aa3b6c6c7820 */ /* 0x000fe20000400000 */
[----:B--2---:R-:W-:-:S05]  /*8de0*/  SEL R109, R109, RZ, !P5 ;  /* 0x000000ff6d6d7207 */ /* 0x004fca0006800000 */
[----:B------:R-:W-:-:S05]  /*8df0*/  HADD2.F32 R114, -RZ, R109.H0_H0 ;  /* 0x2000006dff727230 */ /* 0x000fca0000004100 */
[----:B------:R-:W-:-:S04]  /*8e00*/  FADD R109, RZ, -R114 ;  /* 0x80000072ff6d7221 */ /* 0x000fc80000000000 */
[----:B------:R-:W-:-:S05]  /*8e10*/  FMUL R109, R109, 1.4426950216293334961 ;  /* 0x3fb8aa3b6d6d7820 */ /* 0x000fca0000400000 */
[----:B------:R-:W-:-:S13]  /*8e20*/  FSETP.GEU.AND P6, PT, R109, -126, PT ;  /* 0xc2fc00006d00780b */ /* 0x000fda0003fce000 */
[----:B------:R-:W-:-:S04]  /*8e30*/  @!P6 FMUL R109, R109, 0.5 ;  /* 0x3f0000006d6de820 */ /* 0x000fc80000400000 */
[----:B------:R-:W1:Y:S02]  /*8e40*/  MUFU.EX2 R110, R109 ;  /* 0x0000006d006e7308 */ /* 0x000e640000000800 */
[----:B-1----:R-:W-:Y:S01]  /*8e50*/  @!P6 FMUL R110, R110, R110 ;  /* 0x0000006e6e6ee220 */ /* 0x002fe20000400000 */
[----:B------:R-:W-:-:S13]  /*8e60*/  FSETP.GEU.AND P6, PT, R108, -126, PT ;  /* 0xc2fc00006c00780b */ /* 0x000fda0003fce000 */
[----:B------:R-:W-:-:S04]  /*8e70*/  @!P6 FMUL R108, R108, 0.5 ;  /* 0x3f0000006c6ce820 */ /* 0x000fc80000400000 */
[----:B0-----:R-:W0:Y:S01]  /*8e80*/  MUFU.EX2 R111, R108 ;  /* 0x0000006c006f7308 */ /* 0x001e220000000800 */
[----:B------:R-:W-:Y:S01]  /*8e90*/  FADD R110, R110, 1 ;  /* 0x3f8000006e6e7421 */ /* 0x000fe20000000000 */
[----:B0-----:R-:W-:-:S04]  /*8ea0*/  @!P6 FMUL R111, R111, R111 ;  /* 0x0000006f6f6fe220 */ /* 0x001fc80000400000 */
[----:B------:R-:W-:Y:S01]  /*8eb0*/  FSETP.GT.AND P6, PT, R110, 8.50705917302346158658e+37, PT ;  /* 0x7e8000006e00780b */ /* 0x000fe20003fc4000 */
[----:B------:R-:W-:-:S03]  /*8ec0*/  FADD R111, R111, 1 ;  /* 0x3f8000006f6f7421 */ /* 0x000fc60000000000 */
[----:B------:R-:W-:-:S09]  /*8ed0*/  FSEL R109, R171, 1, P6 ;  /* 0x3f800000ab6d7808 */ /* 0x000fd20003000000 */
[----:B------:R-:W-:Y:S01]  /*8ee0*/  @P6 FMUL R110, R110, 0.25 ;  /* 0x3e8000006e6e6820 */ /* 0x000fe20000400000 */
[----:B------:R-:W-:-:S05]  /*8ef0*/  FSETP.GT.AND P6, PT, R111, 8.50705917302346158658e+37, PT ;  /* 0x7e8000006f00780b */ /* 0x000fca0003fc4000 */
[----:B------:R-:W0:Y:S01]  /*8f00*/  MUFU.RCP R110, R110 ;  /* 0x0000006e006e7308 */ /* 0x000e220000001000 */
[----:B------:R-:W-:-:S07]  /*8f10*/  FSEL R112, R171, 1, P6 ;  /* 0x3f800000ab707808 */ /* 0x000fce0003000000 */
[----:B------:R-:W-:Y:S01]  /*8f20*/  @P6 FMUL R111, R111, 0.25 ;  /* 0x3e8000006f6f6820 */ /* 0x000fe20000400000 */
[----:B------:R-:W-:-:S05]  /*8f30*/  ISETP.GE.AND P6, PT, R107, c[0x0][0x178], PT ;  /* 0x00005e006b007a0c */ /* 0x000fca0003fc6270 */
[----:B------:R-:W1:Y:S01]  /*8f40*/  MUFU.RCP R111, R111 ;  /* 0x0000006f006f7308 */ /* 0x000e620000001000 */
[----:B------:R-:W-:Y:S01]  /*8f50*/  SEL R107, R177, RZ, !P6 ;  /* 0x000000ffb16b7207 */ /* 0x000fe20007000000 */
[----:B0-----:R-:W-:-:S04]  /*8f60*/  FMUL R109, R110, R109 ;  /* 0x0000006d6e6d7220 */ /* 0x001fc80000400000 */
[----:B------:R-:W-:Y:S01]  /*8f70*/  HADD2.F32 R107, -RZ, R107.H0_H0 ;  /* 0x2000006bff6b7230 */ /* 0x000fe20000004100 */
[----:B------:R-:W-:Y:S01]  /*8f80*/  FMUL R108, R114, R109 ;  /* 0x0000006d726c7220 */ /* 0x000fe20000400000 */
[----:B------:R-:W-:-:S03]  /*8f90*/  ISETP.GE.AND P5, PT, R104, c[0x0][0x178], PT ;  /* 0x00005e0068007a0c */ /* 0x000fc60003fa6270 */
[----:B------:R-:W-:Y:S01]  /*8fa0*/  FMUL R108, R107, R108 ;  /* 0x0000006c6b6c7220 */ /* 0x000fe20000400000 */
[----:B----4-:R-:W-:Y:S01]  /*8fb0*/  SEL R107, R178, RZ, !P4 ;  /* 0x000000ffb26b7207 */ /* 0x010fe20006000000 */
[----:B-1----:R-:W-:-:S04]  /*8fc0*/  FMUL R112, R111, R112 ;  /* 0x000000706f707220 */ /* 0x002fc80000400000 */
[----:B------:R-:W-:Y:S01]  /*8fd0*/  HADD2.F32 R107, -RZ, R107.H0_H0 ;  /* 0x2000006bff6b7230 */ /* 0x000fe20000004100 */
[----:B---3--:R-:W-:Y:S01]  /*8fe0*/  SEL R106, R106, RZ, !P5 ;  /* 0x000000ff6a6a7207 */ /* 0x008fe20006800000 */
[----:B------:R-:W-:-:S04]  /*8ff0*/  FMUL R112, R113, R112 ;  /* 0x0000007071707220 */ /* 0x000fc80000400000 */
[----:B------:R-:W-:Y:S01]  /*9000*/  HADD2.F32 R111, -RZ, R106.H0_H0 ;  /* 0x2000006aff6f7230 */ /* 0x000fe20000004100 */
[----:B------:R-:W-:-:S04]  /*9010*/  FMUL R107, R107, R112 ;  /* 0x000000706b6b7220 */ /* 0x000fc80000400000 */
[----:B------:R-:W-:Y:S01]  /*9020*/  FADD R106, RZ, -R111 ;  /* 0x8000006fff6a7221 */ /* 0x000fe20000000000 */
[----:B------:R-:W-:-:S03]  /*9030*/  F2FP.PACK_AB R107, R107, R108 ;  /* 0x0000006c6b6b723e */ /* 0x000fc600000000ff */
[----:B------:R-:W-:Y:S01]  /*9040*/  FMUL R106, R106, 1.4426950216293334961 ;  /* 0x3fb8aa3b6a6a7820 */ /* 0x000fe20000400000 */
[C---:B------:R-:W-:Y:S02]  /*9050*/  PRMT R108, R107.reuse, 0x7610, R108 ;  /* 0x000076106b6c7816 */ /* 0x040fe4000000006c */
[----:B------:R-:W-:-:S03]  /*9060*/  PRMT R109, R107, 0x7632, R109 ;  /* 0x000076326b6d7816 */ /* 0x000fc6000000006d */
[----:B------:R0:W-:Y:S01]  /*9070*/  @!P6 STG.E.U16 [R126.64+0x180c], R108 ;  /* 0x00180c6c7e00e986 */ /* 0x0001e2000c101504 */
[----:B------:R-:W-:-:S03]  /*9080*/  FSETP.GEU.AND P6, PT, R106, -126, PT ;  /* 0xc2fc00006a00780b */ /* 0x000fc60003fce000 */
[----:B------:R1:W-:Y:S01]  /*9090*/  @!P4 STG.E.U16 [R126.64+0x180e], R109 ;  /* 0x00180e6d7e00c986 */ /* 0x0003e2000c101504 */
[----:B------:R-:W-:-:S03]  /*90a0*/  ISETP.GE.AND P4, PT, R103, c[0x0][0x178], PT ;  /* 0x00005e0067007a0c */ /* 0x000fc60003f86270 */
[----:B------:R-:W2:Y:S01]  /*90b0*/  LDL.LU R103, [R1+0x84] ;  /* 0x0000840001677983 */ /* 0x000ea20000300800 */
[----:B------:R-:W-:-:S05]  /*90c0*/  SEL R105, R105, RZ, !P4 ;  /* 0x000000ff69697207 */ /* 0x000fca0006000000 */
[----:B------:R-:W-:Y:S01]  /*90d0*/  @!P6 FMUL R106, R106, 0.5 ;  /* 0x3f0000006a6ae820 */ /* 0x000fe20000400000 */
[----:B------:R-:W-:-:S03]  /*90e0*/  HADD2.F32 R110, -RZ, R105.H0_H0 ;  /* 0x20000069ff6e7230 */ /* 0x000fc60000004100 */
[----:B------:R-:W3:Y:S02]  /*90f0*/  MUFU.EX2 R107, R106 ;  /* 0x0000006a006b7308 */ /* 0x000ee40000000800 */
[----:B------:R-:W-:-:S04]  /*9100*/  FADD R105, RZ, -R110 ;  /* 0x8000006eff697221 */ /* 0x000fc80000000000 */
[----:B------:R-:W-:Y:S01]  /*9110*/  FMUL R105, R105, 1.4426950216293334961 ;  /* 0x3fb8aa3b69697820 */ /* 0x000fe20000400000 */
[----:B---3--:R-:W-:-:S04]  /*9120*/  @!P6 FMUL R107, R107, R107 ;  /* 0x0000006b6b6be220 */ /* 0x008fc80000400000 */
        /* <DEDUP_REMOVED lines=11> */
[----:B-1----:R-:W-:-:S07]  /*91e0*/  FSEL R109, R171, 1, P6 ;  /* 0x3f800000ab6d7808 */ /* 0x002fce0003000000 */
[----:B------:R-:W-:Y:S01]  /*91f0*/  @P6 FMUL R108, R108, 0.25 ;  /* 0x3e8000006c6c6820 */ /* 0x000fe20000400000 */
[----:B------:R-:W-:-:S05]  /*9200*/  ISETP.GE.AND P6, PT, R104, c[0x0][0x178], PT ;  /* 0x00005e0068007a0c */ /* 0x000fca0003fc6270 */
[----:B------:R-:W1:Y:S01]  /*9210*/  MUFU.RCP R108, R108 ;  /* 0x0000006c006c7308 */ /* 0x000e620000001000 */
[----:B------:R-:W-:Y:S01]  /*9220*/  SEL R104, R179, RZ, !P6 ;  /* 0x000000ffb3687207 */ /* 0x000fe20007000000 */
[----:B0-----:R-:W-:-:S04]  /*9230*/  FMUL R106, R107, R106 ;  /* 0x0000006a6b6a7220 */ /* 0x001fc80000400000 */
[----:B------:R-:W-:Y:S01]  /*9240*/  HADD2.F32 R104, -RZ, R104.H0_H0 ;  /* 0x20000068ff687230 */ /* 0x000fe20000004100 */
[----:B------:R-:W-:-:S04]  /*9250*/  FMUL R105, R111, R106 ;  /* 0x0000006a6f697220 */ /* 0x000fc80000400000 */
[----:B------:R-:W-:Y:S01]  /*9260*/  FMUL R105, R104, R105 ;  /* 0x0000006968697220 */ /* 0x000fe20000400000 */
[----:B------:R-:W-:Y:S01]  /*9270*/  SEL R104, R180, RZ, !P4 ;  /* 0x000000ffb4687207 */ /* 0x000fe20006000000 */
        /* <DEDUP_REMOVED lines=45> */
[----:B------:R-:W-:Y:S01]  /*9550*/  SEL R101, R182, RZ, !P4 ;  /* 0x000000ffb6657207 */ /* 0x000fe20006000000 */
        /* <DEDUP_REMOVED lines=213> */
[----:B------:R-:W0:Y:S08]  /*a2b0*/  MUFU.RCP R89, R89 ;  /* 0x0000005900597308 */ /* 0x000e300000001000 */
[----:B------:R-:W-:-:S06]  /*a2c0*/  @P6 FMUL R90, R90, 0.25 ;  /* 0x3e8000005a5a6820 */ /* 0x000fcc0000400000 */
[----:B------:R-:W3:Y:S01]  /*a2d0*/  MUFU.RCP R90, R90 ;  /* 0x0000005a005a7308 */ /* 0x000ee20000001000 */
[----:B-1----:R-:W-:Y:S02]  /*a2e0*/  FSEL R91, R171, 1, P6 ;  /* 0x3f800000ab5b7808 */ /* 0x002fe40003000000 */
[----:B------:R-:W-:Y:S01]  /*a2f0*/  ISETP.GE.AND P6, PT, R87, c[0x0][0x178], PT ;  /* 0x00005e0057007a0c */ /* 0x000fe20003fc6270 */
[----:B0-----:R-:W-:Y:S01]  /*a300*/  FMUL R88, R89, R88 ;  /* 0x0000005859587220 */ /* 0x001fe20000400000 */
[----:B------:R-:W-:Y:S02]  /*a310*/  SEL R87, R192, RZ, !P4 ;  /* 0x000000ffc0577207 */ /* 0x000fe40006000000 */
[----:B------:R-:W-:Y:S01]  /*a320*/  SEL R86, R191, RZ, !P6 ;  /* 0x000000ffbf567207 */ /* 0x000fe20007000000 */
[----:B------:R-:W-:Y:S02]  /*a330*/  FMUL R93, R93, R88 ;  /* 0x000000585d5d7220 */ /* 0x000fe40000400000 */
[----:B------:R-:W-:-:S02]  /*a340*/  HADD2.F32 R87, -RZ, R87.H0_H0 ;  /* 0x20000057ff577230 */ /* 0x000fc40000004100 */
[----:B------:R-:W-:Y:S01]  /*a350*/  HADD2.F32 R86, -RZ, R86.H0_H0 ;  /* 0x20000056ff567230 */ /* 0x000fe20000004100 */
[----:B---3--:R-:W-:-:S04]  /*a360*/  FMUL R91, R90, R91 ;  /* 0x0000005b5a5b7220 */ /* 0x008fc80000400000 */
[----:B------:R-:W-:Y:S01]  /*a370*/  FMUL R88, R92, R91 ;  /* 0x0000005b5c587220 */ /* 0x000fe20000400000 */
[----:B------:R-:W-:-:S03]  /*a380*/  FMUL R86, R86, R93 ;  /* 0x0000005d56567220 */ /* 0x000fc60000400000 */
        /* <DEDUP_REMOVED lines=33> */
[----:B------:R-:W1:Y:S01]  /*a5a0*/  MUFU.RCP R87, R87 ;  /* 0x0000005700577308 */ /* 0x000e620000001000 */
[----:B------:R-:W-:Y:S02]  /*a5b0*/  FSEL R88, R171, 1, P6 ;  /* 0x3f800000ab587808 */ /* 0x000fe40003000000 */
[----:B------:R-:W-:Y:S01]  /*a5c0*/  ISETP.GE.AND P6, PT, R83, c[0x0][0x178], PT ;  /* 0x00005e0053007a0c */ /* 0x000fe20003fc6270 */
[----:B0-----:R-:W-:Y:S01]  /*a5d0*/  FMUL R85, R86, R85 ;  /* 0x0000005556557220 */ /* 0x001fe20000400000 */
[----:B------:R-:W-:Y:S02]  /*a5e0*/  SEL R84, R194, RZ, !P4 ;  /* 0x000000ffc2547207 */ /* 0x000fe40006000000 */
[----:B------:R-:W-:Y:S02]  /*a5f0*/  SEL R83, R193, RZ, !P6 ;  /* 0x000000ffc1537207 */ /* 0x000fe40007000000 */
[----:B------:R-:W-:Y:S01]  /*a600*/  ISETP.GE.AND P5, PT, R80, c[0x0][0x178], PT ;  /* 0x00005e0050007a0c */ /* 0x000fe20003fa6270 */
[----:B------:R-:W-:Y:S01]  /*a610*/  FMUL R90, R90, R85 ;  /* 0x000000555a5a7220 */ /* 0x000fe20000400000 */
[----:B------:R-:W-:-:S02]  /*a620*/  HADD2.F32 R84, -RZ, R84.H0_H0 ;  /* 0x20000054ff547230 */ /* 0x000fc40000004100 */
[----:B------:R-:W-:Y:S01]  /*a630*/  HADD2.F32 R83, -RZ, R83.H0_H0 ;  /* 0x20000053ff537230 */ /* 0x000fe20000004100 */
[----:B-1----:R-:W-:Y:S01]  /*a640*/  FMUL R88, R87, R88 ;  /* 0x0000005857587220 */ /* 0x002fe20000400000 */
[----:B---3--:R-:W-:-:S03]  /*a650*/  SEL R82, R82, RZ, !P5 ;  /* 0x000000ff52527207 */ /* 0x008fc60006800000 */
[----:B------:R-:W-:Y:S01]  /*a660*/  FMUL R85, R89, R88 ;  /* 0x0000005859557220 */ /* 0x000fe20000400000 */
[----:B------:R-:W-:Y:S01]  /*a670*/  FMUL R83, R83, R90 ;  /* 0x0000005a53537220 */ /* 0x000fe20000400000 */
[----:B------:R-:W-:Y:S02]  /*a680*/  HADD2.F32 R87, -RZ, R82.H0_H0 ;  /* 0x20000052ff577230 */ /* 0x000fe40000004100 */
[----:B------:R-:W-:-:S03]  /*a690*/  FMUL R84, R84, R85 ;  /* 0x0000005554547220 */ /* 0x000fc60000400000 */
[----:B------:R-:W-:Y:S02]  /*a6a0*/  FADD R82, RZ, -R87 ;  /* 0x80000057ff527221 */ /* 0x000fe40000000000 */
[----:B------:R-:W-:Y:S02]  /*a6b0*/  F2FP.PACK_AB R83, R84, R83 ;  /* 0x000000535453723e */ /* 0x000fe400000000ff */
[----:B------:R-:W-:Y:S02]  /*a6c0*/  FMUL R82, R82, 1.4426950216293334961 ;  /* 0x3fb8aa3b52527820 */ /* 0x000fe40000400000 */
        /* <DEDUP_REMOVED lines=401> */
[----:B------:R0:W-:Y:S01]  /*bfe0*/  @!P4 STG.E.U16 [R126.64+0x2c02], R57 ;  /* 0x002c02397e00c986 */ /* 0x0001e2000c101504 */
        /* <DEDUP_REMOVED lines=15> */
[----:B------:R-:W2:Y:S02]  /*c0e0*/  MUFU.EX2 R56, R55 ;  /* 0x0000003700387308 */ /* 0x000ea40000000800 */
[----:B--2---:R-:W-:Y:S01]  /*c0f0*/  @!P6 FMUL R56, R56, R56 ;  /* 0x000000383838e220 */ /* 0x004fe20000400000 */
        /* <DEDUP_REMOVED lines=12> */
[----:B------:R-:W2:Y:S01]  /*c1c0*/  MUFU.RCP R57, R57 ;  /* 0x0000003900397308 */ /* 0x000ea20000001000 */
        /* <DEDUP_REMOVED lines=9> */
[----:B--2---:R-:W-:Y:S01]  /*c260*/  FMUL R58, R57, R58 ;  /* 0x0000003a393a7220 */ /* 0x004fe20000400000 */
        /* <DEDUP_REMOVED lines=8> */
[C---:B-1----:R-:W-:Y:S02]  /*c2f0*/  PRMT R63, R53.reuse, 0x7610, R63 ;  /* 0x00007610353f7816 */ /* 0x042fe4000000003f */
[----:B------:R-:W-:-:S03]  /*c300*/  PRMT R54, R53, 0x7632, R54 ;  /* 0x0000763235367816 */ /* 0x000fc60000000036 */
[----:B------:R-:W-:Y:S01]  /*c310*/  @!P6 STG.E.U16 [R126.64+0x2c04], R63 ;  /* 0x002c043f7e00e986 */ /* 0x000fe2000c101504 */
[----:B------:R-:W-:-:S03]  /*c320*/  FSETP.GEU.AND P6, PT, R52, -126, PT ;  /* 0xc2fc00003400780b */ /* 0x000fc60003fce000 */
[----:B------:R0:W-:Y:S01]  /*c330*/  @!P4 STG.E.U16 [R126.64+0x2c06], R54 ;  /* 0x002c06367e00c986 */ /* 0x0001e2000c101504 */
[----:B------:R-:W-:-:S03]  /*c340*/  ISETP.GE.AND P4, PT, R49, c[0x0][0x178], PT ;  /* 0x00005e0031007a0c */ /* 0x000fc60003f86270 */
[----:B------:R-:W2:Y:S01]  /*c350*/  LDL.LU R49, [R1+0x3c] ;  /* 0x00003c0001317983 */ /* 0x000ea20000300800 */
[----:B------:R-:W-:-:S05]  /*c360*/  SEL R51, R51, RZ, !P4 ;  /* 0x000000ff33337207 */ /* 0x000fca0006000000 */
[----:B------:R-:W-:Y:S01]  /*c370*/  @!P6 FMUL R52, R52, 0.5 ;  /* 0x3f0000003434e820 */ /* 0x000fe20000400000 */
[----:B------:R-:W-:-:S03]  /*c380*/  HADD2.F32 R56, -RZ, R51.H0_H0 ;  /* 0x20000033ff387230 */ /* 0x000fc60000004100 */
[----:B------:R-:W1:Y:S02]  /*c390*/  MUFU.EX2 R53, R52 ;  /* 0x0000003400357308 */ /* 0x000e640000000800 */
[----:B------:R-:W-:-:S04]  /*c3a0*/  FADD R51, RZ, -R56 ;  /* 0x80000038ff337221 */ /* 0x000fc80000000000 */
[----:B------:R-:W-:Y:S01]  /*c3b0*/  FMUL R51, R51, 1.4426950216293334961 ;  /* 0x3fb8aa3b33337820 */ /* 0x000fe20000400000 */
[----:B-1----:R-:W-:-:S04]  /*c3c0*/  @!P6 FMUL R53, R53, R53 ;  /* 0x000000353535e220 */ /* 0x002fc80000400000 */
        /* <DEDUP_REMOVED lines=17> */
[----:B------:R-:W-:Y:S01]  /*c4e0*/  SEL R50, R215, RZ, !P6 ;  /* 0x000000ffd7327207 */ /* 0x000fe20007000000 */
[----:B------:R-:W-:Y:S02]  /*c4f0*/  FMUL R57, R57, R52 ;  /* 0x0000003439397220 */ /* 0x000fe40000400000 */
[----:B------:R-:W-:-:S02]  /*c500*/  HADD2.F32 R51, -RZ, R51.H0_H0 ;  /* 0x20000033ff337230 */ /* 0x000fc40000004100 */
[----:B------:R-:W-:Y:S01]  /*c510*/  HADD2.F32 R50, -RZ, R50.H0_H0 ;  /* 0x20000032ff327230 */ /* 0x000fe20000004100 */
[----:B-1----:R-:W-:-:S04]  /*c520*/  FMUL R55, R54, R55 ;  /* 0x0000003736377220 */ /* 0x002fc80000400000 */
        /* <DEDUP_REMOVED lines=414> */
[----:B-1----:R-:W-:-:S05]  /*df10*/  PRMT R63, R23, 0x7610, R63 ;  /* 0x00007610173f7816 */ /* 0x002fca000000003f */
[----:B------:R-:W-:Y:S01]  /*df20*/  @!P6 STG.E.U16 [R126.64+0x340c], R63 ;  /* 0x00340c3f7e00e986 */ /* 0x000fe2000c101504 */
[----:B------:R-:W-:Y:S02]  /*df30*/  FSETP.GEU.AND P6, PT, R22, -126, PT ;  /* 0xc2fc00001600780b */ /* 0x000fe40003fce000 */
[----:B------:R-:W-:-:S05]  /*df40*/  PRMT R24, R23, 0x7632, R24 ;  /* 0x0000763217187816 */ /* 0x000fca0000000018 */
[----:B------:R0:W-:Y:S01]  /*df50*/  @!P4 STG.E.U16 [R126.64+0x340e], R24 ;  /* 0x00340e187e00c986 */ /* 0x0001e2000c101504 */
[----:B------:R-:W-:-:S03]  /*df60*/  ISETP.GE.AND P4, PT, R19, c[0x0][0x178], PT ;  /* 0x00005e0013007a0c */ /* 0x000fc60003f86270 */
[----:B------:R-:W2:Y:S02]  /*df70*/  LDL.LU R19, [R1+0x14] ;  /* 0x0000140001137983 */ /* 0x000ea40000300800 */
[----:B------:R-:W-:Y:S01]  /*df80*/  @!P6 FMUL R22, R22, 0.5 ;  /* 0x3f0000001616e820 */ /* 0x000fe20000400000 */
[----:B------:R-:W-:-:S03]  /*df90*/  SEL R21, R21, RZ, !P4 ;  /* 0x000000ff15157207 */ /* 0x000fc60006000000 */
[----:B------:R-:W1:Y:S02]  /*dfa0*/  MUFU.EX2 R23, R22 ;  /* 0x0000001600177308 */ /* 0x000e640000000800 */
[----:B------:R-:W-:-:S05]  /*dfb0*/  HADD2.F32 R26, -RZ, R21.H0_H0 ;  /* 0x20000015ff1a7230 */ /* 0x000fca0000004100 */
        /* <DEDUP_REMOVED lines=57> */
[----:B------:R-:W-:Y:S02]  /*e350*/  FSETP.GT.AND P6, PT, R21, 8.50705917302346158658e+37, PT ;  /* 0x7e8000001500780b */ /* 0x000fe40003fc4000 */
[----:B------:R-:W-:-:S03]  /*e360*/  ISETP.GE.AND P5, PT, R14, c[0x0][0x178], PT ;  /* 0x00005e000e007a0c */ /* 0x000fc60003fa6270 */
[----:B------:R-:W0:Y:S08]  /*e370*/  MUFU.RCP R20, R20 ;  /* 0x0000001400147308 */ /* 0x000e300000001000 */
[----:B------:R-:W-:-:S06]  /*e380*/  @P6 FMUL R21, R21, 0.25 ;  /* 0x3e80000015156820 */ /* 0x000fcc0000400000 */
[----:B------:R-:W2:Y:S01]  /*e390*/  MUFU.RCP R21, R21 ;  /* 0x0000001500157308 */ /* 0x000ea20000001000 */
[----:B------:R-:W-:Y:S02]  /*e3a0*/  FSEL R22, R171, 1, P6 ;  /* 0x3f800000ab167808 */ /* 0x000fe40003000000 */
[----:B------:R-:W-:Y:S02]  /*e3b0*/  ISETP.GE.AND P6, PT, R17, c[0x0][0x178], PT ;  /* 0x00005e0011007a0c */ /* 0x000fe40003fc6270 */
[----:B---3--:R-:W-:Y:S02]  /*e3c0*/  SEL R16, R16, RZ, !P5 ;  /* 0x000000ff10107207 */ /* 0x008fe40006800000 */
[----:B------:R-:W-:Y:S02]  /*e3d0*/  ISETP.GE.AND P5, PT, R13, c[0x0][0x178], PT ;  /* 0x00005e000d007a0c */ /* 0x000fe40003fa6270 */
[----:B------:R-:W3:Y:S01]  /*e3e0*/  LDL.LU R13, [R1+0xc] ;  /* 0x00000c00010d7983 */ /* 0x000ee20000300800 */
[----:B------:R-:W-:Y:S01]  /*e3f0*/  SEL R17, R237, RZ, !P6 ;  /* 0x000000ffed117207 */ /* 0x000fe20007000000 */
[----:B0-----:R-:W-:Y:S01]  /*e400*/  FMUL R19, R20, R19 ;  /* 0x0000001314137220 */ /* 0x001fe20000400000 */
[----:B------:R-:W-:Y:S01]  /*e410*/  SEL R18, R238, RZ, !P4 ;  /* 0x000000ffee127207 */ /* 0x000fe20006000000 */
[----:B--2---:R-:W-:-:S02]  /*e420*/  FMUL R22, R21, R22 ;  /* 0x0000001615167220 */ /* 0x004fc40000400000 */
[----:B------:R-:W-:Y:S01]  /*e430*/  FMUL R24, R24, R19 ;  /* 0x0000001318187220 */ /* 0x000fe20000400000 */
[----:B------:R-:W-:Y:S01]  /*e440*/  HADD2.F32 R17, -RZ, R17.H0_H0 ;  /* 0x20000011ff117230 */ /* 0x000fe20000004100 */
[----:B------:R-:W-:Y:S01]  /*e450*/  FMUL R19, R23, R22 ;  /* 0x0000001617137220 */ /* 0x000fe20000400000 */
[----:B------:R-:W-:-:S03]  /*e460*/  HADD2.F32 R18, -RZ, R18.H0_H0 ;  /* 0x20000012ff127230 */ /* 0x000fc60000004100 */
[----:B------:R-:W-:Y:S02]  /*e470*/  FMUL R17, R17, R24 ;  /* 0x0000001811117220 */ /* 0x000fe40000400000 */
[----:B------:R-:W-:-:S05]  /*e480*/  FMUL R18, R18, R19 ;  /* 0x0000001312127220 */ /* 0x000fca0000400000 */
[----:B------:R-:W-:-:S04]  /*e490*/  F2FP.PACK_AB R17, R18, R17 ;  /* 0x000000111211723e */ /* 0x000fc800000000ff */
[----:B------:R-:W-:-:S05]  /*e4a0*/  PRMT R18, R17, 0x7632, R18 ;  /* 0x0000763211127816 */ /* 0x000fca0000000012 */
[----:B------:R0:W-:Y:S01]  /*e4b0*/  @!P4 STG.E.U16 [R126.64+0x3806], R18 ;  /* 0x003806127e00c986 */ /* 0x0001e2000c101504 */
[----:B------:R-:W-:-:S03]  /*e4c0*/  ISETP.GE.AND P4, PT, R12, c[0x0][0x178], PT ;  /* 0x00005e000c007a0c */ /* 0x000fc60003f86270 */
[----:B------:R-:W2:Y:S01]  /*e4d0*/  LDL.LU R12, [R1+0x8] ;  /* 0x00000800010c7983 */ /* 0x000ea20000300800 */
[----:B------:R-:W-:Y:S01]  /*e4e0*/  HADD2.F32 R21, -RZ, R16.H0_H0 ;  /* 0x20000010ff157230 */ /* 0x000fe20000004100 */
[----:B-1----:R-:W-:-:S04]  /*e4f0*/  PRMT R63, R17, 0x7610, R63 ;  /* 0x00007610113f7816 */ /* 0x002fc8000000003f */
[----:B------:R-:W-:-:S04]  /*e500*/  FADD R16, RZ, -R21 ;  /* 0x80000015ff107221 */ /* 0x000fc80000000000 */
[----:B------:R-:W-:Y:S01]  /*e510*/  FMUL R16, R16, 1.4426950216293334961 ;  /* 0x3fb8aa3b10107820 */ /* 0x000fe20000400000 */
[----:B------:R1:W-:Y:S04]  /*e520*/  @!P6 STG.E.U16 [R126.64+0x3804], R63 ;  /* 0x0038043f7e00e986 */ /* 0x0003e8000c101504 */
[----:B------:R-:W-:Y:S02]  /*e530*/  FSETP.GEU.AND P6, PT, R16, -126, PT ;  /* 0xc2fc00001000780b */ /* 0x000fe40003fce000 */
[----:B------:R-:W-:-:S11]  /*e540*/  SEL R15, R15, RZ, !P5 ;  /* 0x000000ff0f0f7207 */ /* 0x000fd60006800000 */
[----:B------:R-:W-:Y:S01]  /*e550*/  @!P6 FMUL R16, R16, 0.5 ;  /* 0x3f0000001010e820 */ /* 0x000fe20000400000 */
[----:B------:R-:W-:-:S03]  /*e560*/  HADD2.F32 R20, -RZ, R15.H0_H0 ;  /* 0x2000000fff147230 */ /* 0x000fc60000004100 */
[----:B------:R-:W4:Y:S02]  /*e570*/  MUFU.EX2 R17, R16 ;  /* 0x0000001000117308 */ /* 0x000f240000000800 */
[----:B------:R-:W-:-:S04]  /*e580*/  FADD R15, RZ, -R20 ;  /* 0x80000014ff0f7221 */ /* 0x000fc80000000000 */
[----:B------:R-:W-:Y:S01]  /*e590*/  FMUL R15, R15, 1.4426950216293334961 ;  /* 0x3fb8aa3b0f0f7820 */ /* 0x000fe20000400000 */
[----:B----4-:R-:W-:-:S04]  /*e5a0*/  @!P6 FMUL R17, R17, R17 ;  /* 0x000000111111e220 */ /* 0x010fc80000400000 */
        /* <DEDUP_REMOVED lines=12> */
[----:B------:R-:W4:Y:S01]  /*e670*/  MUFU.RCP R18, R18 ;  /* 0x0000001200127308 */ /* 0x000f220000001000 */
        /* <DEDUP_REMOVED lines=8> */
[----:B----4-:R-:W-:-:S04]  /*e700*/  FMUL R19, R18, R19 ;  /* 0x0000001312137220 */ /* 0x010fc80000400000 */
[----:B------:R-:W-:Y:S01]  /*e710*/  FMUL R16, R20, R19 ;  /* 0x0000001314107220 */ /* 0x000fe20000400000 */
[----:B------:R-:W-:-:S03]  /*e720*/  FMUL R14, R14, R21 ;  /* 0x000000150e0e7220 */ /* 0x000fc60000400000 */
[----:B------:R-:W-:-:S05]  /*e730*/  FMUL R15, R15, R16 ;  /* 0x000000100f0f7220 */ /* 0x000fca0000400000 */
[----:B------:R-:W-:-:S04]  /*e740*/  F2FP.PACK_AB R14, R15, R14 ;  /* 0x0000000e0f0e723e */ /* 0x000fc800000000ff */
[----:B-1----:R-:W-:-:S05]  /*e750*/  PRMT R63, R14, 0x7610, R63 ;  /* 0x000076100e3f7816 */ /* 0x002fca000000003f */
[----:B------:R-:W-:Y:S01]  /*e760*/  @!P6 STG.E.U16 [R126.64+0x3808], R63 ;  /* 0x0038083f7e00e986 */ /* 0x000fe2000c101504 */
[----:B------:R-:W-:-:S05]  /*e770*/  PRMT R15, R14, 0x7632, R15 ;  /* 0x000076320e0f7816 */ /* 0x000fca000000000f */
[----:B------:R0:W-:Y:S01]  /*e780*/  @!P5 STG.E.U16 [R126.64+0x380a], R15 ;  /* 0x00380a0f7e00d986 */ /* 0x0001e2000c101504 */
[----:B------:R-:W-:Y:S02]  /*e790*/  ISETP.GE.AND P5, PT, R11, c[0x0][0x178], PT ;  /* 0x00005e000b007a0c */ /* 0x000fe40003fa6270 */
[----:B---3--:R-:W-:-:S05]  /*e7a0*/  SEL R13, R13, RZ, !P4 ;  /* 0x000000ff0d0d7207 */ /* 0x008fca0006000000 */
[----:B------:R-:W-:-:S05]  /*e7b0*/  HADD2.F32 R18, -RZ, R13.H0_H0 ;  /* 0x2000000dff127230 */ /* 0x000fca0000004100 */
[----:B------:R-:W-:-:S04]  /*e7c0*/  FADD R13, RZ, -R18 ;  /* 0x80000012ff0d7221 */ /* 0x000fc80000000000 */
[----:B------:R-:W-:-:S05]  /*e7d0*/  FMUL R13, R13, 1.4426950216293334961 ;  /* 0x3fb8aa3b0d0d7820 */ /* 0x000fca0000400000 */
[----:B------:R-:W-:-:S13]  /*e7e0*/  FSETP.GEU.AND P6, PT, R13, -126, PT ;  /* 0xc2fc00000d00780b */ /* 0x000fda0003fce000 */
[----:B------:R-:W-:Y:S01]  /*e7f0*/  @!P6 FMUL R13, R13, 0.5 ;  /* 0x3f0000000d0de820 */ /* 0x000fe20000400000 */
[----:B--2---:R-:W-:-:S03]  /*e800*/  SEL R12, R12, RZ, !P5 ;  /* 0x000000ff0c0c7207 */ /* 0x004fc60006800000 */
        /* <DEDUP_REMOVED lines=32> */
[----:B------:R-:W-:Y:S01]  /*ea10*/  @!P4 STG.E.U16 [R126.64+0x380c], R63 ;  /* 0x00380c3f7e00c986 */ /* 0x000fe2000c101504 */
[----:B------:R-:W-:-:S03]  /*ea20*/  ISETP.NE.AND P4, PT, R9, RZ, PT ;  /* 0x000000ff0900720c */ /* 0x000fc60003f85270 */
[----:B------:R-:W2:Y:S01]  /*ea30*/  LDL.LU R9, [R1+0x4] ;  /* 0x0000040001097983 */ /* 0x000ea20000300800 */
[----:B------:R-:W-:-:S04]  /*ea40*/  ISETP.GE.AND P5, PT, R8, c[0x0][0x178], PT ;  /* 0x00005e0008007a0c */ /* 0x000fc80003fa6270 */
[----:B------:R-:W-:-:S05]  /*ea50*/  SEL R10, R10, RZ, !P5 ;  /* 0x000000ff0a0a7207 */ /* 0x000fca0006800000 */
[----:B------:R-:W-:Y:S01]  /*ea60*/  HADD2.F32 R15, -RZ, R10.H0_H0 ;  /* 0x2000000aff0f7230 */ /* 0x000fe20000004100 */
[----:B------:R-:W-:-:S04]  /*ea70*/  PRMT R12, R11, 0x7632, R12 ;  /* 0x000076320b0c7816 */ /* 0x000fc8000000000c */
[----:B------:R-:W-:-:S04]  /*ea80*/  FADD R10, RZ, -R15 ;  /* 0x8000000fff0a7221 */ /* 0x000fc80000000000 */
[----:B------:R-:W-:Y:S01]  /*ea90*/  FMUL R10, R10, 1.4426950216293334961 ;  /* 0x3fb8aa3b0a0a7820 */ /* 0x000fe20000400000 */
[----:B------:R0:W-:Y:S04]  /*eaa0*/  @!P6 STG.E.U16 [R126.64+0x380e], R12 ;  /* 0x00380e0c7e00e986 */ /* 0x0001e8000c101504 */
[----:B------:R-:W-:Y:S02]  /*eab0*/  FSETP.GEU.AND P6, PT, R10, -126, PT ;  /* 0xc2fc00000a00780b */ /* 0x000fe40003fce000 */
[----:B------:R-:W-:-:S11]  /*eac0*/  ISETP.GE.AND P5, PT, R2, c[0x0][0x178], PT ;  /* 0x00005e0002007a0c */ /* 0x000fd60003fa6270 */
[----:B------:R-:W-:-:S04]  /*ead0*/  @!P6 FMUL R10, R10, 0.5 ;  /* 0x3f0000000a0ae820 */ /* 0x000fc80000400000 */
[----:B------:R-:W1:Y:S02]  /*eae0*/  MUFU.EX2 R11, R10 ;  /* 0x0000000a000b7308 */ /* 0x000e640000000800 */
[----:B-1----:R-:W-:Y:S01]  /*eaf0*/  @!P6 FMUL R11, R11, R11 ;  /* 0x0000000b0b0be220 */ /* 0x002fe20000400000 */
[----:B--2---:R-:W-:-:S05]  /*eb00*/  SEL R9, R9, RZ, !P5 ;  /* 0x000000ff09097207 */ /* 0x004fca0006800000 */
[----:B------:R-:W-:-:S05]  /*eb10*/  HADD2.F32 R14, -RZ, R9.H0_H0 ;  /* 0x20000009ff0e7230 */ /* 0x000fca0000004100 */
[----:B------:R-:W-:-:S04]  /*eb20*/  FADD R9, RZ, -R14 ;  /* 0x8000000eff097221 */ /* 0x000fc80000000000 */
[----:B------:R-:W-:-:S05]  /*eb30*/  FMUL R9, R9, 1.4426950216293334961 ;  /* 0x3fb8aa3b09097820 */ /* 0x000fca0000400000 */
[----:B------:R-:W-:-:S13]  /*eb40*/  FSETP.GEU.AND P6, PT, R9, -126, PT ;  /* 0xc2fc00000900780b */ /* 0x000fda0003fce000 */
[----:B------:R-:W-:-:S04]  /*eb50*/  @!P6 FMUL R9, R9, 0.5 ;  /* 0x3f0000000909e820 */ /* 0x000fc80000400000 */
[----:B0-----:R0:W1:Y:S02]  /*eb60*/  MUFU.EX2 R12, R9 ;  /* 0x00000009000c7308 */ /* 0x0010640000000800 */
[----:B0-----:R-:W-:Y:S02]  /*eb70*/  SEL R9, R244, RZ, !P5 ;  /* 0x000000fff4097207 */ /* 0x001fe40006800000 */
[----:B------:R-:W-:Y:S02]  /*eb80*/  ISETP.NE.AND P5, PT, R0, RZ, PT ;  /* 0x000000ff0000720c */ /* 0x000fe40003fa5270 */
[----:B------:R-:W2:Y:S01]  /*eb90*/  LDL.LU R0, [R1] ;  /* 0x0000000001007983 */ /* 0x000ea20000300800 */
[----:B------:R-:W-:Y:S01]  /*eba0*/  FADD R11, R11, 1 ;  /* 0x3f8000000b0b7421 */ /* 0x000fe20000000000 */
[----:B-1----:R-:W-:-:S04]  /*ebb0*/  @!P6 FMUL R12, R12, R12 ;  /* 0x0000000c0c0ce220 */ /* 0x002fc80000400000 */
        /* <DEDUP_REMOVED lines=10> */
[----:B0-----:R-:W-:-:S03]  /*ec60*/  FMUL R10, R11, R10 ;  /* 0x0000000a0b0a7220 */ /* 0x001fc60000400000 */
[----:B------:R-:W-:Y:S01]  /*ec70*/  SEL R8, R243, RZ, !P6 ;  /* 0x000000fff3087207 */ /* 0x000fe20007000000 */
[----:B------:R-:W-:Y:S01]  /*ec80*/  FMUL R15, R15, R10 ;  /* 0x0000000a0f0f7220 */ /* 0x000fe20000400000 */
[----:B------:R-:W-:-:S03]  /*ec90*/  HADD2.F32 R9, -RZ, R9.H0_H0 ;  /* 0x20000009ff097230 */ /* 0x000fc60000004100 */
[----:B------:R-:W-:Y:S01]  /*eca0*/  HADD2.F32 R8, -RZ, R8.H0_H0 ;  /* 0x20000008ff087230 */ /* 0x000fe20000004100 */
[----:B-1----:R-:W-:-:S04]  /*ecb0*/  FMUL R13, R12, R13 ;  /* 0x0000000d0c0d7220 */ /* 0x002fc80000400000 */
[----:B------:R-:W-:Y:S01]  /*ecc0*/  FMUL R10, R14, R13 ;  /* 0x0000000d0e0a7220 */ /* 0x000fe20000400000 */
[----:B------:R-:W-:-:S03]  /*ecd0*/  FMUL R8, R8, R15 ;  /* 0x0000000f08087220 */ /* 0x000fc60000400000 */
[----:B------:R-:W-:-:S05]  /*ece0*/  FMUL R9, R9, R10 ;  /* 0x0000000a09097220 */ /* 0x000fca0000400000 */
[----:B------:R-:W-:-:S05]  /*ecf0*/  F2FP.PACK_AB R17, R9, R8 ;  /* 0x000000080911723e */ /* 0x000fca00000000ff */
[----:B------:R0:W-:Y:S01]  /*ed00*/  @!P6 STG.E.U16 [R126.64+0x3c00], R17 ;  /* 0x003c00117e00e986 */ /* 0x0001e2000c101504 */
[----:B------:R-:W-:-:S05]  /*ed10*/  SEL R6, R6, RZ, !P4 ;  /* 0x000000ff06067207 */ /* 0x000fca0006000000 */
[----:B------:R-:W-:Y:S01]  /*ed20*/  HADD2.F32 R14, -RZ, R6.H0_H0 ;  /* 0x20000006ff0e7230 */ /* 0x000fe20000004100 */
        /* <DEDUP_REMOVED lines=8> */
[----:B--2---:R-:W-:-:S05]  /*edb0*/  SEL R0, R0, RZ, !P5 ;  /* 0x000000ff00007207 */ /* 0x004fca0006800000 */
[----:B------:R-:W-:-:S05]  /*edc0*/  HADD2.F32 R13, -RZ, R0.H0_H0 ;  /* 0x20000000ff0d7230 */ /* 0x000fca0000004100 */
[----:B------:R-:W-:-:S04]  /*edd0*/  FADD R0, RZ, -R13 ;  /* 0x8000000dff007221 */ /* 0x000fc80000000000 */
[----:B------:R-:W-:-:S05]  /*ede0*/  FMUL R8, R0, 1.4426950216293334961 ;  /* 0x3fb8aa3b00087820 */ /* 0x000fca0000400000 */
[----:B------:R-:W-:Y:S01]  /*edf0*/  FSETP.GEU.AND P6, PT, R8, -126, PT ;  /* 0xc2fc00000800780b */ /* 0x000fe20003fce000 */
[----:B------:R-:W-:-:S12]  /*ee00*/  FADD R0, RZ, -R14 ;  /* 0x8000000eff007221 */ /* 0x000fd80000000000 */
[----:B------:R-:W-:-:S04]  /*ee10*/  @!P6 FMUL R8, R8, 0.5 ;  /* 0x3f0000000808e820 */ /* 0x000fc80000400000 */
[----:B------:R-:W1:Y:S01]  /*ee20*/  MUFU.EX2 R9, R8 ;  /* 0x0000000800097308 */ /* 0x000e620000000800 */
[----:B------:R-:W-:Y:S01]  /*ee30*/  FMUL R6, R0, 1.4426950216293334961 ;  /* 0x3fb8aa3b00067820 */ /* 0x000fe20000400000 */
[----:B-1----:R-:W-:-:S04]  /*ee40*/  @!P6 FMUL R9, R9, R9 ;  /* 0x000000090909e220 */ /* 0x002fc80000400000 */
        /* <DEDUP_REMOVED lines=24> */
[----:B------:R-:W-:-:S13]  /*efd0*/  FSETP.GEU.AND P6, PT, R0, -126, PT ;  /* 0xc2fc00000000780b */ /* 0x000fda0003fce000 */
[----:B------:R-:W-:-:S04]  /*efe0*/  @!P6 FMUL R0, R0, 0.5 ;  /* 0x3f0000000000e820 */ /* 0x000fc80000400000 */
[----:B------:R-:W1:Y:S01]  /*eff0*/  MUFU.EX2 R4, R0 ;  /* 0x0000000000047308 */ /* 0x000e620000000800 */
[----:B------:R-:W-:Y:S01]  /*f000*/  FADD R9, R9, 1 ;  /* 0x3f80000009097421 */ /* 0x000fe20000000000 */
[----:B------:R-:W-:Y:S01]  /*f010*/  FADD R10, R10, 1 ;  /* 0x3f8000000a0a7421 */ /* 0x000fe20000000000 */
[----:B-1----:R-:W-:-:S03]  /*f020*/  @!P6 FMUL R4, R4, R4 ;  /* 0x000000040404e220 */ /* 0x002fc60000400000 */
[----:B------:R-:W-:-:S04]  /*f030*/  FSETP.GT.AND P6, PT, R9, 8.50705917302346158658e+37, PT ;  /* 0x7e8000000900780b */ /* 0x000fc80003fc4000 */
[----:B------:R-:W-:-:S09]  /*f040*/  FSEL R12, R171, 1, P6 ;  /* 0x3f800000ab0c7808 */ /* 0x000fd20003000000 */
[----:B------:R-:W-:Y:S01]  /*f050*/  @P6 FMUL R9, R9, 0.25 ;  /* 0x3e80000009096820 */ /* 0x000fe20000400000 */
[----:B------:R-:W-:Y:S01]  /*f060*/  FSETP.GT.AND P6, PT, R10, 8.50705917302346158658e+37, PT ;  /* 0x7e8000000a00780b */ /* 0x000fe20003fc4000 */
[----:B------:R-:W-:-:S03]  /*f070*/  FADD R8, R8, 1 ;  /* 0x3f80000008087421 */ /* 0x000fc60000000000 */
        /* <DEDUP_REMOVED lines=14> */
[C---:B------:R-:W-:Y:S01]  /*f160*/  FSETP.GT.AND P6, PT, R4.reuse, 8.50705917302346158658e+37, PT ;  /* 0x7e8000000400780b */ /* 0x040fe20003fc4000 */
[----:B------:R-:W1:Y:S08]  /*f170*/  MUFU.RCP R10, R10 ;  /* 0x0000000a000a7308 */ /* 0x000e700000001000 */
[----:B------:R-:W2:Y:S04]  /*f180*/  MUFU.RCP R9, R9 ;  /* 0x0000000900097308 */ /* 0x000ea80000001000 */
[----:B------:R-:W-:-:S04]  /*f190*/  @P6 FMUL R4, R4, 0.25 ;  /* 0x3e80000004046820 */ /* 0x000fc80000400000 */
[----:B------:R-:W3:Y:S08]  /*f1a0*/  MUFU.RCP R8, R8 ;  /* 0x0000000800087308 */ /* 0x000ef00000001000 */
[----:B------:R-:W4:Y:S01]  /*f1b0*/  MUFU.RCP R7, R7 ;  /* 0x0000000700077308 */ /* 0x000f220000001000 */
[----:B-1----:R-:W-:-:S07]  /*f1c0*/  FMUL R3, R10, R3 ;  /* 0x000000030a037220 */ /* 0x002fce0000400000 */
[----:B------:R-:W1:Y:S01]  /*f1d0*/  MUFU.RCP R4, R4 ;  /* 0x0000000400047308 */ /* 0x000e620000001000 */
[----:B------:R-:W-:-:S07]  /*f1e0*/  SEL R245, R245, RZ, !P5 ;  /* 0x000000fff5f57207 */ /* 0x000fce0006800000 */
[----:B------:R-:W5:Y:S01]  /*f1f0*/  MUFU.RCP R6, R6 ;  /* 0x0000000600067308 */ /* 0x000f620000001000 */
[----:B------:R-:W-:Y:S01]  /*f200*/  FSEL R171, R171, 1, P6 ;  /* 0x3f800000abab7808 */ /* 0x000fe20003000000 */
[----:B--2---:R-:W-:Y:S01]  /*f210*/  FMUL R12, R9, R12 ;  /* 0x0000000c090c7220 */ /* 0x004fe20000400000 */
[----:B---3--:R-:W-:Y:S01]  /*f220*/  FMUL R5, R8, R5 ;  /* 0x0000000508057220 */ /* 0x008fe20000400000 */
[----:B------:R-:W-:Y:S01]  /*f230*/  FMUL R15, R14, R3 ;  /* 0x000000030e0f7220 */ /* 0x000fe20000400000 */
[----:B----4-:R-:W-:Y:S01]  /*f240*/  FMUL R3, R7, R0 ;  /* 0x0000000007037220 */ /* 0x010fe20000400000 */
[----:B------:R-:W-:Y:S01]  /*f250*/  HADD2.F32 R0, -RZ, R245.H0_H0 ;  /* 0x200000f5ff007230 */ /* 0x000fe20000004100 */
[----:B------:R-:W-:Y:S01]  /*f260*/  FMUL R13, R13, R12 ;  /* 0x0000000c0d0d7220 */ /* 0x000fe20000400000 */
[----:B------:R-:W-:Y:S01]  /*f270*/  FMUL R10, R16, R5 ;  /* 0x00000005100a7220 */ /* 0x000fe20000400000 */
[----:B------:R-:W-:Y:S01]  /*f280*/  SEL R246, R246, RZ, !P4 ;  /* 0x000000fff6f67207 */ /* 0x000fe20006000000 */
[----:B-1----:R-:W-:Y:S01]  /*f290*/  FMUL R171, R4, R171 ;  /* 0x000000ab04ab7220 */ /* 0x002fe20000400000 */
[----:B------:R-:W-:Y:S01]  /*f2a0*/  FMUL R5, R20, R3 ;  /* 0x0000000314057220 */ /* 0x000fe20000400000 */
[----:B------:R-:W-:-:S02]  /*f2b0*/  SEL R3, R247, RZ, !P3 ;  /* 0x000000fff7037207 */ /* 0x000fc40005800000 */
[----:B------:R-:W-:Y:S01]  /*f2c0*/  SEL R4, R248, RZ, !P2 ;  /* 0x000000fff8047207 */ /* 0x000fe20005000000 */
[----:B------:R-:W-:Y:S01]  /*f2d0*/  FMUL R13, R0, R13 ;  /* 0x0000000d000d7220 */ /* 0x000fe20000400000 */
[----:B-----5:R-:W-:Y:S01]  /*f2e0*/  FMUL R11, R6, R11 ;  /* 0x0000000b060b7220 */ /* 0x020fe20000400000 */
[----:B------:R-:W-:Y:S01]  /*f2f0*/  HADD2.F32 R0, -RZ, R246.H0_H0 ;  /* 0x200000f6ff007230 */ /* 0x000fe20000004100 */
[----:B------:R-:W-:Y:S01]  /*f300*/  SEL R249, R249, RZ, !P1 ;  /* 0x000000fff9f97207 */ /* 0x000fe20004800000 */
[----:B------:R-:W-:Y:S01]  /*f310*/  HADD2.F32 R3, -RZ, R3.H0_H0 ;  /* 0x20000003ff037230 */ /* 0x000fe20000004100 */
[----:B------:R-:W-:Y:S01]  /*f320*/  SEL R250, R250, RZ, !P0 ;  /* 0x000000fffafa7207 */ /* 0x000fe20004000000 */
[----:B------:R-:W-:Y:S01]  /*f330*/  HADD2.F32 R4, -RZ, R4.H0_H0 ;  /* 0x20000004ff047230 */ /* 0x000fe20000004100 */
[----:B------:R-:W-:Y:S01]  /*f340*/  FMUL R11, R18, R11 ;  /* 0x0000000b120b7220 */ /* 0x000fe20000400000 */
[----:B------:R-:W-:Y:S01]  /*f350*/  FMUL R6, R0, R15 ;  /* 0x0000000f00067220 */ /* 0x000fe20000400000 */
[----:B------:R-:W-:Y:S01]  /*f360*/  HADD2.F32 R0, -RZ, R249.H0_H0 ;  /* 0x200000f9ff007230 */ /* 0x000fe20000004100 */
[----:B------:R-:W-:Y:S01]  /*f370*/  FMUL R171, R22, R171 ;  /* 0x000000ab16ab7220 */ /* 0x000fe20000400000 */
[----:B------:R-:W-:Y:S01]  /*f380*/  HADD2.F32 R250, -RZ, R250.H0_H0 ;  /* 0x200000fafffa7230 */ /* 0x000fe20000004100 */
[----:B------:R-:W-:Y:S01]  /*f390*/  FMUL R3, R3, R10 ;  /* 0x0000000a03037220 */ /* 0x000fe20000400000 */
[----:B------:R-:W-:Y:S01]  /*f3a0*/  FMUL R4, R4, R11 ;  /* 0x0000000b04047220 */ /* 0x000fe20000400000 */
[----:B------:R-:W-:Y:S01]  /*f3b0*/  ISETP.GE.AND P6, PT, R2, c[0x0][0x178], PT ;  /* 0x00005e0002007a0c */ /* 0x000fe20003fc6270 */
[----:B------:R-:W-:Y:S01]  /*f3c0*/  FMUL R0, R0, R5 ;  /* 0x0000000500007220 */ /* 0x000fe20000400000 */
[----:B------:R-:W-:Y:S01]  /*f3d0*/  FMUL R171, R250, R171 ;  /* 0x000000abfaab7220 */ /* 0x000fe20000400000 */
[----:B------:R-:W-:-:S02]  /*f3e0*/  F2FP.PACK_AB R6, R6, R13 ;  /* 0x0000000d0606723e */ /* 0x000fc400000000ff */
[----:B------:R-:W-:Y:S02]  /*f3f0*/  F2FP.PACK_AB R3, R4, R3 ;  /* 0x000000030403723e */ /* 0x000fe400000000ff */
[----:B------:R-:W-:Y:S02]  /*f400*/  PRMT R63, R17, 0x7632, R63 ;  /* 0x00007632113f7816 */ /* 0x000fe4000000003f */
[----:B------:R-:W-:Y:S02]  /*f410*/  F2FP.PACK_AB R0, R171, R0 ;  /* 0x00000000ab00723e */ /* 0x000fe400000000ff */
[----:B------:R-:W-:Y:S02]  /*f420*/  PRMT R2, R6, 0x7632, R2 ;  /* 0x0000763206027816 */ /* 0x000fe40000000002 */
[----:B------:R-:W-:Y:S01]  /*f430*/  PRMT R4, R3, 0x7632, R4 ;  /* 0x0000763203047816 */ /* 0x000fe20000000004 */
[----:B------:R0:W-:Y:S04]  /*f440*/  @!P6 STG.E.U16 [R126.64+0x3c02], R63 ;  /* 0x003c023f7e00e986 */ /* 0x0001e8000c101504 */
[----:B------:R0:W-:Y:S04]  /*f450*/  @!P5 STG.E.U16 [R126.64+0x3c04], R6 ;  /* 0x003c04067e00d986 */ /* 0x0001e8000c101504 */
[----:B------:R0:W-:Y:S04]  /*f460*/  @!P4 STG.E.U16 [R126.64+0x3c06], R2 ;  /* 0x003c06027e00c986 */ /* 0x0001e8000c101504 */
[----:B------:R0:W-:Y:S04]  /*f470*/  @!P3 STG.E.U16 [R126.64+0x3c08], R3 ;  /* 0x003c08037e00b986 */ /* 0x0001e8000c101504 */
[----:B------:R0:W-:Y:S04]  /*f480*/  @!P2 STG.E.U16 [R126.64+0x3c0a], R4 ;  /* 0x003c0a047e00a986 */ /* 0x0001e8000c101504 */
[----:B------:R0:W-:Y:S01]  /*f490*/  @!P1 STG.E.U16 [R126.64+0x3c0c], R0 ;  /* 0x003c0c007e009986 */ /* 0x0001e2000c101504 */
[----:B------:R-:W-:Y:S05]  /*f4a0*/  @P0 EXIT ;  /* 0x000000000000094d */ /* 0x000fea0003800000 */
[----:B0-----:R-:W-:-:S05]  /*f4b0*/  PRMT R63, R0, 0x7632, R63 ;  /* 0x00007632003f7816 */ /* 0x001fca000000003f */
[----:B------:R-:W-:Y:S01]  /*f4c0*/  STG.E.U16 [R126.64+0x3c0e], R63 ;  /* 0x003c0e3f7e007986 */ /* 0x000fe2000c101504 */
[----:B------:R-:W-:Y:S05]  /*f4d0*/  EXIT ;  /* 0x000000000000794d */ /* 0x000fea0003800000 */
.L_x_0:
[----:B------:R-:W-:-:S00]  /*f4e0*/  BRA `(.L_x_0) ;  /* 0xfffffff000007947 */ /* 0x000fc0000383ffff */
[----:B------:R-:W-:-:S00]  /*f4f0*/  NOP ;  /* 0x0000000000007918 */ /* 0x000fc00000000000 */
        /* <DEDUP_REMOVED lines=8> */
.L_x_1:
